	.headerflags	@"EF_CUDA_TEXMODE_UNIFIED EF_CUDA_64BIT_ADDRESS EF_CUDA_SM86 EF_CUDA_VIRTUAL_SM(EF_CUDA_SM86)"
	.elftype	@"ET_EXEC"


//--------------------- .nv.info                  --------------------------
	.section	.nv.info,"",@"SHT_CUDA_INFO"
	.align	4


	//----- nvinfo : EIATTR_REGCOUNT
	.align		4
        /*0000*/ 	.byte	0x04, 0x2f
        /*0002*/ 	.short	(.L_2 - .L_1)
	.align		4
.L_1:
        /*0004*/ 	.word	index@(triton_red_fused__to_copy_add_amax_amin_clamp_mul_native_layer_norm_reciprocal_1)
        /*0008*/ 	.word	0x0000007d


	//----- nvinfo : EIATTR_MIN_STACK_SIZE
	.align		4
.L_2:
        /*000c*/ 	.byte	0x04, 0x12
        /*000e*/ 	.short	(.L_4 - .L_3)
	.align		4
.L_3:
        /*0010*/ 	.word	index@(triton_red_fused__to_copy_add_amax_amin_clamp_mul_native_layer_norm_reciprocal_1)
        /*0014*/ 	.word	0x00000000


	//----- nvinfo : EIATTR_FRAME_SIZE
	.align		4
.L_4:
        /*0018*/ 	.byte	0x04, 0x11
        /*001a*/ 	.short	(.L_6 - .L_5)
	.align		4
.L_5:
        /*001c*/ 	.word	index@(triton_red_fused__to_copy_add_amax_amin_clamp_mul_native_layer_norm_reciprocal_1)
        /*0020*/ 	.word	0x00000000


	//----- nvinfo : EIATTR_MIN_STACK_SIZE
	.align		4
.L_6:
        /*0024*/ 	.byte	0x04, 0x12
        /*0026*/ 	.short	(.L_8 - .L_7)
	.align		4
.L_7:
        /*0028*/ 	.word	index@(triton_red_fused__to_copy_add_amax_amin_clamp_mul_native_layer_norm_reciprocal_1)
        /*002c*/ 	.word	0x00000000
.L_8:


//--------------------- .nv.info.triton_red_fused__to_copy_add_amax_amin_clamp_mul_native_layer_norm_reciprocal_1 --------------------------
	.section	.nv.info.triton_red_fused__to_copy_add_amax_amin_clamp_mul_native_layer_norm_reciprocal_1,"",@"SHT_CUDA_INFO"
	.sectionflags	@""
	.align	4


	//----- nvinfo : EIATTR_CUDA_API_VERSION
	.align		4
        /*0000*/ 	.byte	0x04, 0x37
        /*0002*/ 	.short	(.L_10 - .L_9)
.L_9:
        /*0004*/ 	.word	0x0000007c


	//----- nvinfo : EIATTR_SW2861232_WAR
	.align		4
.L_10:
        /*0008*/ 	.byte	0x01, 0x35
	.zero		2


	//----- nvinfo : EIATTR_PARAM_CBANK
	.align		4
        /*000c*/ 	.byte	0x04, 0x0a
        /*000e*/ 	.short	(.L_12 - .L_11)
	.align		4
.L_11:
        /*0010*/ 	.word	index@(.nv.constant0.triton_red_fused__to_copy_add_amax_amin_clamp_mul_native_layer_norm_reciprocal_1)
        /*0014*/ 	.short	0x0160
        /*0016*/ 	.short	0x0078


	//----- nvinfo : EIATTR_CBANK_PARAM_SIZE
	.align		4
.L_12:
        /*0018*/ 	.byte	0x03, 0x19
        /*001a*/ 	.short	0x0078


	//----- nvinfo : EIATTR_KPARAM_INFO
	.align		4
        /*001c*/ 	.byte	0x04, 0x17
        /*001e*/ 	.short	(.L_14 - .L_13)
.L_13:
        /*0020*/ 	.word	0x00000000
        /*0024*/ 	.short	0x000f
        /*0026*/ 	.short	0x0070
        /*0028*/ 	.byte	0x00, 0xf4, 0x21, 0x00


	//----- nvinfo : EIATTR_KPARAM_INFO
	.align		4
.L_14:
        /*002c*/ 	.byte	0x04, 0x17
        /*002e*/ 	.short	(.L_16 - .L_15)
.L_15:
        /*0030*/ 	.word	0x00000000
        /*0034*/ 	.short	0x000e
        /*0036*/ 	.short	0x006c
        /*0038*/ 	.byte	0x00, 0xf0, 0x11, 0x00


	//----- nvinfo : EIATTR_KPARAM_INFO
	.align		4
.L_16:
        /*003c*/ 	.byte	0x04, 0x17
        /*003e*/ 	.short	(.L_18 - .L_17)
.L_17:
        /*0040*/ 	.word	0x00000000
        /*0044*/ 	.short	0x000d
        /*0046*/ 	.short	0x0068
        /*0048*/ 	.byte	0x00, 0xf0, 0x11, 0x00


	//----- nvinfo : EIATTR_KPARAM_INFO
	.align		4
.L_18:
        /*004c*/ 	.byte	0x04, 0x17
        /*004e*/ 	.short	(.L_20 - .L_19)
.L_19:
        /*0050*/ 	.word	0x00000000
        /*0054*/ 	.short	0x000c
        /*0056*/ 	.short	0x0060
        /*0058*/ 	.byte	0x00, 0xf4, 0x21, 0x00


	//----- nvinfo : EIATTR_KPARAM_INFO
	.align		4
.L_20:
        /*005c*/ 	.byte	0x04, 0x17
        /*005e*/ 	.short	(.L_22 - .L_21)
.L_21:
        /*0060*/ 	.word	0x00000000
        /*0064*/ 	.short	0x000b
        /*0066*/ 	.short	0x0058
        /*0068*/ 	.byte	0x00, 0xf4, 0x21, 0x00


	//----- nvinfo : EIATTR_KPARAM_INFO
	.align		4
.L_22:
        /*006c*/ 	.byte	0x04, 0x17
        /*006e*/ 	.short	(.L_24 - .L_23)
.L_23:
        /*0070*/ 	.word	0x00000000
        /*0074*/ 	.short	0x000a
        /*0076*/ 	.short	0x0050
        /*0078*/ 	.byte	0x00, 0xf4, 0x21, 0x00


	//----- nvinfo : EIATTR_KPARAM_INFO
	.align		4
.L_24:
        /*007c*/ 	.byte	0x04, 0x17
        /*007e*/ 	.short	(.L_26 - .L_25)
.L_25:
        /*0080*/ 	.word	0x00000000
        /*0084*/ 	.short	0x0009
        /*0086*/ 	.short	0x0048
        /*0088*/ 	.byte	0x00, 0xf4, 0x21, 0x00


	//----- nvinfo : EIATTR_KPARAM_INFO
	.align		4
.L_26:
        /*008c*/ 	.byte	0x04, 0x17
        /*008e*/ 	.short	(.L_28 - .L_27)
.L_27:
        /*0090*/ 	.word	0x00000000
        /*0094*/ 	.short	0x0008
        /*0096*/ 	.short	0x0040
        /*0098*/ 	.byte	0x00, 0xf4, 0x21, 0x00


	//----- nvinfo : EIATTR_KPARAM_INFO
	.align		4
.L_28:
        /*009c*/ 	.byte	0x04, 0x17
        /*009e*/ 	.short	(.L_30 - .L_29)
.L_29:
        /*00a0*/ 	.word	0x00000000
        /*00a4*/ 	.short	0x0007
        /*00a6*/ 	.short	0x0038
        /*00a8*/ 	.byte	0x00, 0xf4, 0x21, 0x00


	//----- nvinfo : EIATTR_KPARAM_INFO
	.align		4
.L_30:
        /*00ac*/ 	.byte	0x04, 0x17
        /*00ae*/ 	.short	(.L_32 - .L_31)
.L_31:
        /*00b0*/ 	.word	0x00000000
        /*00b4*/ 	.short	0x0006
        /*00b6*/ 	.short	0x0030
        /*00b8*/ 	.byte	0x00, 0xf4, 0x21, 0x00


	//----- nvinfo : EIATTR_KPARAM_INFO
	.align		4
.L_32:
        /*00bc*/ 	.byte	0x04, 0x17
        /*00be*/ 	.short	(.L_34 - .L_33)
.L_33:
        /*00c0*/ 	.word	0x00000000
        /*00c4*/ 	.short	0x0005
        /*00c6*/ 	.short	0x0028
        /*00c8*/ 	.byte	0x00, 0xf4, 0x21, 0x00


	//----- nvinfo : EIATTR_KPARAM_INFO
	.align		4
.L_34:
        /*00cc*/ 	.byte	0x04, 0x17
        /*00ce*/ 	.short	(.L_36 - .L_35)
.L_35:
        /*00d0*/ 	.word	0x00000000
        /*00d4*/ 	.short	0x0004
        /*00d6*/ 	.short	0x0020
        /*00d8*/ 	.byte	0x00, 0xf4, 0x21, 0x00


	//----- nvinfo : EIATTR_KPARAM_INFO
	.align		4
.L_36:
        /*00dc*/ 	.byte	0x04, 0x17
        /*00de*/ 	.short	(.L_38 - .L_37)
.L_37:
        /*00e0*/ 	.word	0x00000000
        /*00e4*/ 	.short	0x0003
        /*00e6*/ 	.short	0x0018
        /*00e8*/ 	.byte	0x00, 0xf4, 0x21, 0x00


	//----- nvinfo : EIATTR_KPARAM_INFO
	.align		4
.L_38:
        /*00ec*/ 	.byte	0x04, 0x17
        /*00ee*/ 	.short	(.L_40 - .L_39)
.L_39:
        /*00f0*/ 	.word	0x00000000
        /*00f4*/ 	.short	0x0002
        /*00f6*/ 	.short	0x0010
        /*00f8*/ 	.byte	0x00, 0xf4, 0x21, 0x00


	//----- nvinfo : EIATTR_KPARAM_INFO
	.align		4
.L_40:
        /*00fc*/ 	.byte	0x04, 0x17
        /*00fe*/ 	.short	(.L_42 - .L_41)
.L_41:
        /*0100*/ 	.word	0x00000000
        /*0104*/ 	.short	0x0001
        /*0106*/ 	.short	0x0008
        /*0108*/ 	.byte	0x00, 0xf4, 0x21, 0x00


	//----- nvinfo : EIATTR_KPARAM_INFO
	.align		4
.L_42:
        /*010c*/ 	.byte	0x04, 0x17
        /*010e*/ 	.short	(.L_44 - .L_43)
.L_43:
        /*0110*/ 	.word	0x00000000
        /*0114*/ 	.short	0x0000
        /*0116*/ 	.short	0x0000
        /*0118*/ 	.byte	0x00, 0xf4, 0x21, 0x00


	//----- nvinfo : EIATTR_MAXREG_COUNT
	.align		4
.L_44:
        /*011c*/ 	.byte	0x03, 0x1b
        /*011e*/ 	.short	0x00ff


	//----- nvinfo : EIATTR_COOP_GROUP_MASK_REGIDS
	.align		4
        /*0120*/ 	.byte	0x04, 0x29
        /*0122*/ 	.short	(.L_46 - .L_45)


	//   ....[0]....
.L_45:
        /*0124*/ 	.word	0xffffffff


	//   ....[1]....
        /*0128*/ 	.word	0xffffffff


	//   ....[2]....
        /*012c*/ 	.word	0xffffffff


	//   ....[3]....
        /*0130*/ 	.word	0xffffffff


	//   ....[4]....
        /*0134*/ 	.word	0xffffffff


	//   ....[5]....
        /*0138*/ 	.word	0xffffffff


	//   ....[6]....
        /*013c*/ 	.word	0xffffffff


	//   ....[7]....
        /*0140*/ 	.word	0xffffffff


	//   ....[8]....
        /*0144*/ 	.word	0xffffffff


	//   ....[9]....
        /*0148*/ 	.word	0xffffffff


	//   ....[10]....
        /*014c*/ 	.word	0xffffffff


	//   ....[11]....
        /*0150*/ 	.word	0xffffffff


	//   ....[12]....
        /*0154*/ 	.word	0xffffffff


	//   ....[13]....
        /*0158*/ 	.word	0xffffffff


	//   ....[14]....
        /*015c*/ 	.word	0xffffffff


	//   ....[15]....
        /*0160*/ 	.word	0xffffffff


	//   ....[16]....
        /*0164*/ 	.word	0xffffffff


	//   ....[17]....
        /*0168*/ 	.word	0xffffffff


	//   ....[18]....
        /*016c*/ 	.word	0xffffffff


	//   ....[19]....
        /*0170*/ 	.word	0xffffffff


	//   ....[20]....
        /*0174*/ 	.word	0xffffffff


	//   ....[21]....
        /*0178*/ 	.word	0xffffffff


	//   ....[22]....
        /*017c*/ 	.word	0xffffffff


	//   ....[23]....
        /*0180*/ 	.word	0xffffffff


	//   ....[24]....
        /*0184*/ 	.word	0xffffffff


	//   ....[25]....
        /*0188*/ 	.word	0xffffffff


	//   ....[26]....
        /*018c*/ 	.word	0xffffffff


	//   ....[27]....
        /*0190*/ 	.word	0xffffffff


	//   ....[28]....
        /*0194*/ 	.word	0xffffffff


	//   ....[29]....
        /*0198*/ 	.word	0xffffffff


	//   ....[30]....
        /*019c*/ 	.word	0xffffffff


	//   ....[31]....
        /*01a0*/ 	.word	0xffffffff


	//   ....[32]....
        /*01a4*/ 	.word	0xffffffff


	//   ....[33]....
        /*01a8*/ 	.word	0xffffffff


	//   ....[34]....
        /*01ac*/ 	.word	0xffffffff


	//   ....[35]....
        /*01b0*/ 	.word	0xffffffff


	//   ....[36]....
        /*01b4*/ 	.word	0xffffffff


	//   ....[37]....
        /*01b8*/ 	.word	0xffffffff


	//   ....[38]....
        /*01bc*/ 	.word	0xffffffff


	//   ....[39]....
        /*01c0*/ 	.word	0xffffffff


	//   ....[40]....
        /*01c4*/ 	.word	0xffffffff


	//   ....[41]....
        /*01c8*/ 	.word	0xffffffff


	//----- nvinfo : EIATTR_COOP_GROUP_INSTR_OFFSETS
	.align		4
.L_46:
        /*01cc*/ 	.byte	0x04, 0x28
        /*01ce*/ 	.short	(.L_48 - .L_47)


	//   ....[0]....
.L_47:
        /*01d0*/ 	.word	0x000027f0


	//   ....[1]....
        /*01d4*/ 	.word	0x00002ad0


	//   ....[2]....
        /*01d8*/ 	.word	0x00002ba0


	//   ....[3]....
        /*01dc*/ 	.word	0x00002c00


	//   ....[4]....
        /*01e0*/ 	.word	0x00002ca0


	//   ....[5]....
        /*01e4*/ 	.word	0x00002d80


	//   ....[6]....
        /*01e8*/ 	.word	0x00002df0


	//   ....[7]....
        /*01ec*/ 	.word	0x00002e50


	//   ....[8]....
        /*01f0*/ 	.word	0x00002f70


	//   ....[9]....
        /*01f4*/ 	.word	0x00002fe0


	//   ....[10]....
        /*01f8*/ 	.word	0x00003050


	//   ....[11]....
        /*01fc*/ 	.word	0x00003160


	//   ....[12]....
        /*0200*/ 	.word	0x000031d0


	//   ....[13]....
        /*0204*/ 	.word	0x00003350


	//   ....[14]....
        /*0208*/ 	.word	0x000033a0


	//   ....[15]....
        /*020c*/ 	.word	0x000034b0


	//   ....[16]....
        /*0210*/ 	.word	0x000034c0


	//   ....[17]....
        /*0214*/ 	.word	0x000034d0


	//   ....[18]....
        /*0218*/ 	.word	0x00004d60


	//   ....[19]....
        /*021c*/ 	.word	0x00004da0


	//   ....[20]....
        /*0220*/ 	.word	0x00004de0


	//   ....[21]....
        /*0224*/ 	.word	0x00004e30


	//   ....[22]....
        /*0228*/ 	.word	0x00004f30


	//   ....[23]....
        /*022c*/ 	.word	0x00004f90


	//   ....[24]....
        /*0230*/ 	.word	0x000050b0


	//   ....[25]....
        /*0234*/ 	.word	0x00005100


	//   ....[26]....
        /*0238*/ 	.word	0x00005200


	//   ....[27]....
        /*023c*/ 	.word	0x00005230


	//   ....[28]....
        /*0240*/ 	.word	0x00005260


	//   ....[29]....
        /*0244*/ 	.word	0x00005290


	//   ....[30]....
        /*0248*/ 	.word	0x000052e0


	//   ....[31]....
        /*024c*/ 	.word	0x00005350


	//   ....[32]....
        /*0250*/ 	.word	0x00005410


	//   ....[33]....
        /*0254*/ 	.word	0x00005450


	//   ....[34]....
        /*0258*/ 	.word	0x000054a0


	//   ....[35]....
        /*025c*/ 	.word	0x000054b0


	//   ....[36]....
        /*0260*/ 	.word	0x000054f0


	//   ....[37]....
        /*0264*/ 	.word	0x00005560


	//   ....[38]....
        /*0268*/ 	.word	0x000055b0


	//   ....[39]....
        /*026c*/ 	.word	0x000055e0


	//   ....[40]....
        /*0270*/ 	.word	0x00005730


	//   ....[41]....
        /*0274*/ 	.word	0x00005790


	//----- nvinfo : EIATTR_EXIT_INSTR_OFFSETS
	.align		4
.L_48:
        /*0278*/ 	.byte	0x04, 0x1c
        /*027a*/ 	.short	(.L_50 - .L_49)


	//   ....[0]....
.L_49:
        /*027c*/ 	.word	0x00006a70


	//----- nvinfo : EIATTR_REQNTID
	.align		4
.L_50:
        /*0280*/ 	.byte	0x04, 0x10
        /*0282*/ 	.short	(.L_52 - .L_51)
.L_51:
        /*0284*/ 	.word	0x00000080
        /*0288*/ 	.word	0x00000001
        /*028c*/ 	.word	0x00000001
.L_52:


//--------------------- .nv.callgraph             --------------------------
	.section	.nv.callgraph,"",@"SHT_CUDA_CALLGRAPH"
	.align	4
	.sectionentsize	8
	.align		4
        /*0000*/ 	.word	0x00000000
	.align		4
        /*0004*/ 	.word	0xffffffff
	.align		4
        /*0008*/ 	.word	0x00000000
	.align		4
        /*000c*/ 	.word	0xfffffffe
	.align		4
        /*0010*/ 	.word	0x00000000
	.align		4
        /*0014*/ 	.word	0xfffffffd
	.align		4
        /*0018*/ 	.word	0x00000000
	.align		4
        /*001c*/ 	.word	0xfffffffc


//--------------------- .nv.rel.action            --------------------------
	.section	.nv.rel.action,"",@"SHT_CUDA_RELOCINFO"
	.align	8
	.sectionentsize	8
        /*0000*/ 	.byte	0x73, 0x00, 0x00, 0x00, 0x00, 0x00, 0x00, 0x00, 0x00, 0x00, 0x00, 0x11, 0x25, 0x00, 0x05, 0x36


//--------------------- .nv.constant4             --------------------------
	.section	.nv.constant4,"a",@progbits
	.align	8
	.align		8
.nv.constant4:
        /*0000*/ 	.dword	_$_str


//--------------------- .nv.constant0.triton_red_fused__to_copy_add_amax_amin_clamp_mul_native_layer_norm_reciprocal_1 --------------------------
	.section	.nv.constant0.triton_red_fused__to_copy_add_amax_amin_clamp_mul_native_layer_norm_reciprocal_1,"a",@progbits
	.sectionflags	@""
	.align	4
.nv.constant0.triton_red_fused__to_copy_add_amax_amin_clamp_mul_native_layer_norm_reciprocal_1:
	.zero		472


//--------------------- .text.triton_red_fused__to_copy_add_amax_amin_clamp_mul_native_layer_norm_reciprocal_1 --------------------------
	.section	.text.triton_red_fused__to_copy_add_amax_amin_clamp_mul_native_layer_norm_reciprocal_1,"ax",@progbits
	.sectionflags	@"SHF_BARRIERS=1"
	.sectioninfo	@"SHI_REGISTERS=125"
	.align	128
        .global         triton_red_fused__to_copy_add_amax_amin_clamp_mul_native_layer_norm_reciprocal_1
        .type           triton_red_fused__to_copy_add_amax_amin_clamp_mul_native_layer_norm_reciprocal_1,@function
        .size           triton_red_fused__to_copy_add_amax_amin_clamp_mul_native_layer_norm_reciprocal_1,(.L_x_7 - triton_red_fused__to_copy_add_amax_amin_clamp_mul_native_layer_norm_reciprocal_1)
        .other          triton_red_fused__to_copy_add_amax_amin_clamp_mul_native_layer_norm_reciprocal_1,@"STO_CUDA_ENTRY STV_DEFAULT"
triton_red_fused__to_copy_add_amax_amin_clamp_mul_native_layer_norm_reciprocal_1:
.text.triton_red_fused__to_copy_add_amax_amin_clamp_mul_native_layer_norm_reciprocal_1:
[----:B------:R-:W-:Y:S02]  /*0000*/  IMAD.MOV.U32 R1, RZ, RZ, c[0x0][0x28] ;  /* 0x00000a00ff017624 */ /* 0x000fe400078e00ff */
[----:B------:R-:W0:Y:S01]  /*0010*/  S2R R0, SR_TID.X ;  /* 0x0000000000007919 */ /* 0x000e220000002100 */
[----:B------:R-:W-:Y:S01]  /*0020*/  CS2R R14, SRZ ;  /* 0x00000000000e7805 */ /* 0x000fe2000001ff00 */
[----:B------:R-:W-:Y:S01]  /*0030*/  IMAD.MOV.U32 R116, RZ, RZ, RZ ;  /* 0x000000ffff747224 */ /* 0x000fe200078e00ff */
[----:B------:R-:W-:Y:S01]  /*0040*/  CS2R R16, SRZ ;  /* 0x0000000000107805 */ /* 0x000fe2000001ff00 */
[----:B------:R-:W1:Y:S01]  /*0050*/  S2R R12, SR_CTAID.X ;  /* 0x00000000000c7919 */ /* 0x000e620000002500 */
[----:B------:R-:W-:Y:S01]  /*0060*/  CS2R R18, SRZ ;  /* 0x0000000000127805 */ /* 0x000fe2000001ff00 */
        /* <DEDUP_REMOVED lines=18> */
[----:B0-----:R-:W-:Y:S01]  /*0190*/  SHF.R.U32.HI R2, RZ, 0x6, R0 ;  /* 0x00000006ff027819 */ /* 0x001fe20000011600 */
[----:B------:R-:W-:Y:S01]  /*01a0*/  IMAD.SHL.U32 R3, R0, 0x10, RZ ;  /* 0x0000001000037824 */ /* 0x000fe200078e00ff */
[----:B------:R-:W-:Y:S01]  /*01b0*/  CS2R R56, SRZ ;  /* 0x0000000000387805 */ /* 0x000fe2000001ff00 */
[----:B------:R-:W-:Y:S01]  /*01c0*/  CS2R R58, SRZ ;  /* 0x00000000003a7805 */ /* 0x000fe2000001ff00 */
[----:B-1----:R-:W-:Y:S01]  /*01d0*/  IMAD.SHL.U32 R13, R12, 0x2, RZ ;  /* 0x000000020c0d7824 */ /* 0x002fe200078e00ff */
[----:B------:R-:W-:Y:S01]  /*01e0*/  SGXT.U32 R2, R2, 0x1 ;  /* 0x000000010202781a */ /* 0x000fe20000000000 */
[----:B------:R-:W-:Y:S01]  /*01f0*/  IMAD R12, R12, 0x1800, RZ ;  /* 0x000018000c0c7824 */ /* 0x000fe200078e02ff */
[----:B------:R-:W-:Y:S01]  /*0200*/  CS2R R60, SRZ ;  /* 0x00000000003c7805 */ /* 0x000fe2000001ff00 */
[----:B------:R-:W-:Y:S01]  /*0210*/  IMAD.MOV.U32 R62, RZ, RZ, RZ ;  /* 0x000000ffff3e7224 */ /* 0x000fe200078e00ff */
[C---:B------:R-:W-:Y:S01]  /*0220*/  LOP3.LUT R4, R2.reuse, R13, RZ, 0xfc, !PT ;  /* 0x0000000d02047212 */ /* 0x040fe200078efcff */
[----:B------:R-:W-:Y:S01]  /*0230*/  IMAD R5, R2, 0xc00, R12 ;  /* 0x00000c0002057824 */ /* 0x000fe200078e020c */
[----:B------:R-:W-:Y:S01]  /*0240*/  LOP3.LUT R2, R3, 0x3f0, RZ, 0xc0, !PT ;  /* 0x000003f003027812 */ /* 0x000fe200078ec0ff */
[----:B------:R-:W-:Y:S01]  /*0250*/  IMAD.SHL.U32 R3, R0, 0x8, RZ ;  /* 0x0000000800037824 */ /* 0x000fe200078e00ff */
[----:B------:R-:W-:Y:S01]  /*0260*/  ISETP.GE.AND P1, PT, R4, 0xe10, PT ;  /* 0x00000e100400780c */ /* 0x000fe20003f26270 */
[----:B------:R-:W-:-:S02]  /*0270*/  ULDC.64 UR4, c[0x0][0x118] ;  /* 0x0000460000047ab9 */ /* 0x000fc40000000a00 */
[----:B------:R-:W-:Y:S01]  /*0280*/  IMAD.IADD R2, R2, 0x1, R5 ;  /* 0x0000000102027824 */ /* 0x000fe200078e0205 */
[----:B------:R-:W-:-:S03]  /*0290*/  LOP3.LUT R3, R3, 0x3f8, RZ, 0xc0, !PT ;  /* 0x000003f803037812 */ /* 0x000fc600078ec0ff */
.L_x_2:
[----:B------:R-:W-:Y:S01]  /*02a0*/  IMAD.IADD R68, R2, 0x1, R15 ;  /* 0x0000000102447824 */ /* 0x000fe200078e020f */
[----:B------:R-:W-:Y:S01]  /*02b0*/  CS2R R4, SRZ ;  /* 0x0000000000047805 */ /* 0x000fe2000001ff00 */
[----:B------:R-:W-:Y:S01]  /*02c0*/  IMAD.MOV.U32 R69, RZ, RZ, 0x2 ;  /* 0x00000002ff457424 */ /* 0x000fe200078e00ff */
[----:B------:R-:W-:Y:S01]  /*02d0*/  CS2R R6, SRZ ;  /* 0x0000000000067805 */ /* 0x000fe2000001ff00 */
[----:B------:R-:W-:Y:S02]  /*02e0*/  CS2R R8, SRZ ;  /* 0x0000000000087805 */ /* 0x000fe4000001ff00 */
[C---:B------:R-:W-:Y:S01]  /*02f0*/  IMAD.WIDE R66, R68.reuse, R69, c[0x0][0x160] ;  /* 0x0000580044427625 */ /* 0x040fe200078e0245 */
[----:B------:R-:W-:Y:S01]  /*0300*/  IADD3 R68, R68, 0x8, RZ ;  /* 0x0000000844447810 */ /* 0x000fe20007ffe0ff */
[----:B------:R-:W-:-:S03]  /*0310*/  CS2R R10, SRZ ;  /* 0x00000000000a7805 */ /* 0x000fc6000001ff00 */
[----:B------:R0:W2:Y:S01]  /*0320*/  @!P1 LDG.E.EL.128 R4, [R66.64] ;  /* 0x0000000442049981 */ /* 0x0000a2000c2e1d00 */
[----:B------:R-:W-:-:S05]  /*0330*/  IMAD.WIDE R68, R68, R69, c[0x0][0x160] ;  /* 0x0000580044447625 */ /* 0x000fca00078e0245 */
[----:B------:R1:W3:Y:S01]  /*0340*/  @!P1 LDG.E.EL.128 R8, [R68.64] ;  /* 0x0000000444089981 */ /* 0x0002e2000c2e1d00 */
[----:B------:R-:W-:Y:S01]  /*0350*/  ISETP.NE.U32.AND P0, PT, R15, RZ, PT ;  /* 0x000000ff0f00720c */ /* 0x000fe20003f05070 */
[----:B------:R-:W-:Y:S01]  /*0360*/  IMAD.MOV.U32 R74, RZ, RZ, RZ ;  /* 0x000000ffff4a7224 */ /* 0x000fe200078e00ff */
[----:B------:R-:W-:Y:S01]  /*0370*/  CS2R R110, SRZ ;  /* 0x00000000006e7805 */ /* 0x000fe2000001ff00 */
[----:B------:R-:W-:Y:S01]  /*0380*/  IMAD.MOV.U32 R72, RZ, RZ, RZ ;  /* 0x000000ffff487224 */ /* 0x000fe200078e00ff */
[----:B------:R-:W-:Y:S01]  /*0390*/  ISETP.NE.AND.EX P0, PT, R116, RZ, PT, P0 ;  /* 0x000000ff7400720c */ /* 0x000fe20003f05300 */
[----:B------:R-:W-:Y:S01]  /*03a0*/  IMAD.MOV.U32 R70, RZ, RZ, RZ ;  /* 0x000000ffff467224 */ /* 0x000fe200078e00ff */
[----:B------:R-:W-:Y:S01]  /*03b0*/  CS2R R114, SRZ ;  /* 0x0000000000727805 */ /* 0x000fe2000001ff00 */
[----:B------:R-:W-:Y:S01]  /*03c0*/  IMAD.MOV.U32 R112, RZ, RZ, RZ ;  /* 0x000000ffff707224 */ /* 0x000fe200078e00ff */
[----:B------:R-:W-:Y:S01]  /*03d0*/  CS2R R118, SRZ ;  /* 0x0000000000767805 */ /* 0x000fe2000001ff00 */
[----:B------:R-:W-:Y:S01]  /*03e0*/  IMAD.MOV.U32 R117, RZ, RZ, RZ ;  /* 0x000000ffff757224 */ /* 0x000fe200078e00ff */
[----:B------:R-:W-:Y:S01]  /*03f0*/  CS2R R106, SRZ ;  /* 0x00000000006a7805 */ /* 0x000fe2000001ff00 */
[----:B------:R-:W-:-:S02]  /*0400*/  IMAD.MOV.U32 R78, RZ, RZ, 0x3f800000 ;  /* 0x3f800000ff4e7424 */ /* 0x000fc400078e00ff */
[----:B------:R-:W-:Y:S02]  /*0410*/  IMAD.MOV.U32 R63, RZ, RZ, 0x3f800000 ;  /* 0x3f800000ff3f7424 */ /* 0x000fe400078e00ff */
[----:B------:R-:W-:Y:S02]  /*0420*/  IMAD.MOV.U32 R65, RZ, RZ, 0x3f800000 ;  /* 0x3f800000ff417424 */ /* 0x000fe400078e00ff */
[----:B------:R-:W-:Y:S02]  /*0430*/  IMAD.MOV.U32 R80, RZ, RZ, 0x3f800000 ;  /* 0x3f800000ff507424 */ /* 0x000fe400078e00ff */
[----:B0-----:R-:W-:Y:S02]  /*0440*/  IMAD.MOV.U32 R67, RZ, RZ, 0x3f800000 ;  /* 0x3f800000ff437424 */ /* 0x001fe400078e00ff */
[----:B------:R-:W-:Y:S02]  /*0450*/  IMAD.MOV.U32 R82, RZ, RZ, 0x3f800000 ;  /* 0x3f800000ff527424 */ /* 0x000fe400078e00ff */
[----:B-1----:R-:W-:-:S02]  /*0460*/  IMAD.MOV.U32 R69, RZ, RZ, 0x3f800000 ;  /* 0x3f800000ff457424 */ /* 0x002fc400078e00ff */
[----:B------:R-:W-:Y:S02]  /*0470*/  IMAD.MOV.U32 R84, RZ, RZ, 0x3f800000 ;  /* 0x3f800000ff547424 */ /* 0x000fe400078e00ff */
[----:B------:R-:W-:Y:S02]  /*0480*/  IMAD.MOV.U32 R71, RZ, RZ, 0x3f800000 ;  /* 0x3f800000ff477424 */ /* 0x000fe400078e00ff */
[----:B------:R-:W-:Y:S02]  /*0490*/  IMAD.MOV.U32 R86, RZ, RZ, 0x3f800000 ;  /* 0x3f800000ff567424 */ /* 0x000fe400078e00ff */
[----:B------:R-:W-:Y:S02]  /*04a0*/  IMAD.MOV.U32 R73, RZ, RZ, 0x3f800000 ;  /* 0x3f800000ff497424 */ /* 0x000fe400078e00ff */
[----:B------:R-:W-:Y:S02]  /*04b0*/  IMAD.MOV.U32 R88, RZ, RZ, 0x3f800000 ;  /* 0x3f800000ff587424 */ /* 0x000fe400078e00ff */
[----:B------:R-:W-:-:S02]  /*04c0*/  IMAD.MOV.U32 R75, RZ, RZ, 0x3f800000 ;  /* 0x3f800000ff4b7424 */ /* 0x000fc400078e00ff */
[----:B------:R-:W-:Y:S02]  /*04d0*/  IMAD.MOV.U32 R90, RZ, RZ, 0x3f800000 ;  /* 0x3f800000ff5a7424 */ /* 0x000fe400078e00ff */
[----:B------:R-:W-:Y:S01]  /*04e0*/  IMAD.MOV.U32 R77, RZ, RZ, 0x3f800000 ;  /* 0x3f800000ff4d7424 */ /* 0x000fe200078e00ff */
[----:B--2---:R-:W-:Y:S01]  /*04f0*/  PRMT R79, R4, 0x7632, R79 ;  /* 0x00007632044f7816 */ /* 0x004fe2000000004f */
[C---:B------:R-:W-:Y:S01]  /*0500*/  IMAD.U32 R64, R5.reuse, 0x10000, RZ ;  /* 0x0001000005407824 */ /* 0x040fe200078e00ff */
[----:B------:R-:W-:Y:S01]  /*0510*/  PRMT R81, R5, 0x7632, R81 ;  /* 0x0000763205517816 */ /* 0x000fe20000000051 */
[C---:B------:R-:W-:Y:S01]  /*0520*/  IMAD.U32 R66, R7.reuse, 0x10000, RZ ;  /* 0x0001000007427824 */ /* 0x040fe200078e00ff */
[----:B------:R-:W-:Y:S01]  /*0530*/  PRMT R83, R6, 0x7632, R83 ;  /* 0x0000763206537816 */ /* 0x000fe20000000053 */
[----:B------:R-:W-:Y:S01]  /*0540*/  IMAD.U32 R4, R4, 0x10000, RZ ;  /* 0x0001000004047824 */ /* 0x000fe200078e00ff */
[----:B------:R-:W-:Y:S01]  /*0550*/  PRMT R85, R7, 0x7632, R85 ;  /* 0x0000763207557816 */ /* 0x000fe20000000055 */
[----:B---3--:R-:W-:Y:S01]  /*0560*/  IMAD.U32 R68, R9, 0x10000, RZ ;  /* 0x0001000009447824 */ /* 0x008fe200078e00ff */
[----:B------:R-:W-:Y:S01]  /*0570*/  PRMT R87, R8, 0x7632, R87 ;  /* 0x0000763208577816 */ /* 0x000fe20000000057 */
[----:B------:R-:W-:Y:S01]  /*0580*/  IMAD.U32 R76, R11, 0x10000, RZ ;  /* 0x000100000b4c7824 */ /* 0x000fe200078e00ff */
[----:B------:R-:W-:Y:S01]  /*0590*/  PRMT R89, R9, 0x7632, R89 ;  /* 0x0000763209597816 */ /* 0x000fe20000000059 */
[----:B------:R-:W-:Y:S01]  /*05a0*/  IMAD.U32 R6, R6, 0x10000, RZ ;  /* 0x0001000006067824 */ /* 0x000fe200078e00ff */
[----:B------:R-:W-:Y:S01]  /*05b0*/  PRMT R91, R10, 0x7632, R91 ;  /* 0x000076320a5b7816 */ /* 0x000fe2000000005b */
[----:B------:R-:W-:Y:S01]  /*05c0*/  IMAD.U32 R8, R8, 0x10000, RZ ;  /* 0x0001000008087824 */ /* 0x000fe200078e00ff */
[----:B------:R-:W-:Y:S01]  /*05d0*/  PRMT R93, R11, 0x7632, R93 ;  /* 0x000076320b5d7816 */ /* 0x000fe2000000005d */
[----:B------:R-:W-:-:S02]  /*05e0*/  IMAD.U32 R10, R10, 0x10000, RZ ;  /* 0x000100000a0a7824 */ /* 0x000fc400078e00ff */
[----:B------:R-:W-:Y:S02]  /*05f0*/  IMAD.MOV.U32 R11, RZ, RZ, 0x3f800000 ;  /* 0x3f800000ff0b7424 */ /* 0x000fe400078e00ff */
[----:B------:R-:W-:Y:S02]  /*0600*/  IMAD.MOV.U32 R9, RZ, RZ, RZ ;  /* 0x000000ffff097224 */ /* 0x000fe400078e00ff */
[----:B------:R-:W-:Y:S02]  /*0610*/  IMAD.MOV.U32 R7, RZ, RZ, RZ ;  /* 0x000000ffff077224 */ /* 0x000fe400078e00ff */
[----:B------:R-:W-:Y:S02]  /*0620*/  IMAD.MOV.U32 R5, RZ, RZ, RZ ;  /* 0x000000ffff057224 */ /* 0x000fe400078e00ff */
[----:B------:R-:W-:Y:S02]  /*0630*/  IMAD.U32 R79, R79, 0x10000, RZ ;  /* 0x000100004f4f7824 */ /* 0x000fe400078e00ff */
[----:B------:R-:W-:-:S02]  /*0640*/  IMAD.U32 R81, R81, 0x10000, RZ ;  /* 0x0001000051517824 */ /* 0x000fc400078e00ff */
[----:B------:R-:W-:Y:S02]  /*0650*/  IMAD.U32 R83, R83, 0x10000, RZ ;  /* 0x0001000053537824 */ /* 0x000fe400078e00ff */
[----:B------:R-:W-:Y:S02]  /*0660*/  IMAD.U32 R85, R85, 0x10000, RZ ;  /* 0x0001000055557824 */ /* 0x000fe400078e00ff */
[----:B------:R-:W-:Y:S02]  /*0670*/  IMAD.U32 R87, R87, 0x10000, RZ ;  /* 0x0001000057577824 */ /* 0x000fe400078e00ff */
[----:B------:R-:W-:Y:S02]  /*0680*/  IMAD.U32 R89, R89, 0x10000, RZ ;  /* 0x0001000059597824 */ /* 0x000fe400078e00ff */
[----:B------:R-:W-:Y:S02]  /*0690*/  IMAD.U32 R91, R91, 0x10000, RZ ;  /* 0x000100005b5b7824 */ /* 0x000fe400078e00ff */
[----:B------:R-:W-:Y:S01]  /*06a0*/  IMAD.U32 R93, R93, 0x10000, RZ ;  /* 0x000100005d5d7824 */ /* 0x000fe200078e00ff */
[----:B------:R-:W-:Y:S05]  /*06b0*/  @!P0 BRA `(.L_x_0) ;  /* 0x00000f0000008947 */ /* 0x000fea0003800000 */
[----:B------:R-:W-:Y:S01]  /*06c0*/  FADD R11, R14, 1 ;  /* 0x3f8000000e0b7421 */ /* 0x000fe20000000000 */
[----:B------:R-:W-:Y:S01]  /*06d0*/  FADD R74, R4, -R47 ;  /* 0x8000002f044a7221 */ /* 0x000fe20000000000 */
[----:B------:R-:W-:Y:S01]  /*06e0*/  FADD R78, R17, 1 ;  /* 0x3f800000114e7421 */ /* 0x000fe20000000000 */
[----:B------:R-:W-:Y:S01]  /*06f0*/  FADD R9, R79, -R48 ;  /* 0x800000304f097221 */ /* 0x000fe20000000000 */
[C---:B------:R-:W-:Y:S01]  /*0700*/  FMUL R86, R11.reuse, 0.25 ;  /* 0x3e8000000b567820 */ /* 0x040fe20000400000 */
[C---:B------:R-:W-:Y:S01]  /*0710*/  FSETP.GEU.AND P2, PT, |R11|.reuse, 1.175494350822287508e-38, PT ;  /* 0x008000000b00780b */ /* 0x040fe20003f4e200 */
[----:B------:R-:W-:Y:S01]  /*0720*/  FMUL R71, R74, 0.25 ;  /* 0x3e8000004a477820 */ /* 0x000fe20000400000 */
[----:B------:R-:W-:Y:S01]  /*0730*/  FSETP.GT.AND P0, PT, |R11|, 8.50705917302346158658e+37, PT ;  /* 0x7e8000000b00780b */ /* 0x000fe20003f04200 */
[----:B------:R-:W-:Y:S01]  /*0740*/  FADD R65, R18, 1 ;  /* 0x3f80000012417421 */ /* 0x000fe20000000000 */
[----:B------:R-:W-:Y:S01]  /*0750*/  FSETP.GEU.AND P4, PT, |R78|, 1.175494350822287508e-38, PT ;  /* 0x008000004e00780b */ /* 0x000fe20003f8e200 */
[----:B------:R-:W-:Y:S01]  /*0760*/  FADD R63, R16, 1 ;  /* 0x3f800000103f7421 */ /* 0x000fe20000000000 */
[----:B------:R-:W-:Y:S01]  /*0770*/  FSEL R86, R86, R11, P0 ;  /* 0x0000000b56567208 */ /* 0x000fe20000000000 */
[C---:B------:R-:W-:Y:S01]  /*0780*/  FMUL R73, R78.reuse, 0.25 ;  /* 0x3e8000004e497820 */ /* 0x040fe20000400000 */
[----:B------:R-:W-:Y:S01]  /*0790*/  FSEL R71, R71, R74, P0 ;  /* 0x0000004a47477208 */ /* 0x000fe20000000000 */
[----:B------:R-:W-:Y:S01]  /*07a0*/  FMUL R88, R9, 0.25 ;  /* 0x3e80000009587820 */ /* 0x000fe20000400000 */
[----:B------:R-:W-:Y:S01]  /*07b0*/  FSETP.GT.AND P3, PT, |R78|, 8.50705917302346158658e+37, PT ;  /* 0x7e8000004e00780b */ /* 0x000fe20003f64200 */
[----:B------:R-:W-:Y:S01]  /*07c0*/  FADD R72, R64, -R49 ;  /* 0x8000003140487221 */ /* 0x000fe20000000000 */
[----:B------:R-:W-:Y:S01]  /*07d0*/  FSETP.GEU.AND P6, PT, |R63|, 1.175494350822287508e-38, PT ;  /* 0x008000003f00780b */ /* 0x000fe20003fce200 */
[----:B------:R-:W-:Y:S01]  /*07e0*/  @!P2 FMUL R86, R86, 16777216 ;  /* 0x4b8000005656a820 */ /* 0x000fe20000400000 */
[----:B------:R-:W-:Y:S01]  /*07f0*/  @!P2 FMUL R71, R71, 16777216 ;  /* 0x4b8000004747a820 */ /* 0x000fe20000400000 */
[C---:B------:R-:W-:Y:S01]  /*0800*/  FSETP.GEU.AND P2, PT, |R65|.reuse, 1.175494350822287508e-38, PT ;  /* 0x008000004100780b */ /* 0x040fe20003f4e200 */
[----:B------:R-:W-:Y:S01]  /*0810*/  FMUL R92, R65, 0.25 ;  /* 0x3e800000415c7820 */ /* 0x000fe20000400000 */
[----:B------:R-:W-:Y:S01]  /*0820*/  FSEL R73, R73, R78, P3 ;  /* 0x0000004e49497208 */ /* 0x000fe20001800000 */
[----:B------:R-:W-:Y:S01]  /*0830*/  FADD R80, R19, 1 ;  /* 0x3f80000013507421 */ /* 0x000fe20000000000 */
[----:B------:R-:W-:Y:S01]  /*0840*/  FSEL R88, R88, R9, P3 ;  /* 0x0000000958587208 */ /* 0x000fe20001800000 */
[----:B------:R-:W-:Y:S01]  /*0850*/  FMUL R90, R63, 0.25 ;  /* 0x3e8000003f5a7820 */ /* 0x000fe20000400000 */
[----:B------:R-:W-:Y:S01]  /*0860*/  FSETP.GT.AND P0, PT, |R65|, 8.50705917302346158658e+37, PT ;  /* 0x7e8000004100780b */ /* 0x000fe20003f04200 */
[----:B------:R-:W-:Y:S01]  /*0870*/  FMUL R75, R72, 0.25 ;  /* 0x3e800000484b7820 */ /* 0x000fe20000400000 */
[----:B------:R-:W-:Y:S01]  /*0880*/  FSETP.GT.AND P5, PT, |R63|, 8.50705917302346158658e+37, PT ;  /* 0x7e8000003f00780b */ /* 0x000fe20003fa4200 */
[----:B------:R-:W-:Y:S01]  /*0890*/  FADD R70, R6, -R51 ;  /* 0x8000003306467221 */ /* 0x000fe20000000000 */
[----:B------:R-:W-:Y:S01]  /*08a0*/  @!P4 FMUL R73, R73, 16777216 ;  /* 0x4b8000004949c820 */ /* 0x000fe20000400000 */
[----:B------:R-:W-:Y:S01]  /*08b0*/  @!P4 FMUL R88, R88, 16777216 ;  /* 0x4b8000005858c820 */ /* 0x000fe20000400000 */
[----:B------:R-:W-:Y:S01]  /*08c0*/  FSEL R92, R92, R65, P0 ;  /* 0x000000415c5c7208 */ /* 0x000fe20000000000 */
[----:B------:R-:W-:Y:S01]  /*08d0*/  FADD R67, R20, 1 ;  /* 0x3f80000014437421 */ /* 0x000fe20000000000 */
[----:B------:R-:W-:Y:S01]  /*08e0*/  FSEL R90, R90, R63, P5 ;  /* 0x0000003f5a5a7208 */ /* 0x000fe20002800000 */
[C---:B------:R-:W-:Y:S01]  /*08f0*/  FMUL R77, R80.reuse, 0.25 ;  /* 0x3e800000504d7820 */ /* 0x040fe20000400000 */
[----:B------:R-:W-:Y:S01]  /*0900*/  FSETP.GEU.AND P4, PT, |R80|, 1.175494350822287508e-38, PT ;  /* 0x008000005000780b */ /* 0x000fe20003f8e200 */
[----:B------:R-:W-:Y:S01]  /*0910*/  FADD R7, R81, -R50 ;  /* 0x8000003251077221 */ /* 0x000fe20000000000 */
[----:B------:R-:W-:Y:S01]  /*0920*/  FSEL R75, R75, R72, P5 ;  /* 0x000000484b4b7208 */ /* 0x000fe20002800000 */
[----:B------:R-:W-:Y:S01]  /*0930*/  FMUL R97, R70, 0.25 ;  /* 0x3e80000046617820 */ /* 0x000fe20000400000 */
[----:B------:R-:W-:Y:S01]  /*0940*/  FSETP.GT.AND P3, PT, |R80|, 8.50705917302346158658e+37, PT ;  /* 0x7e8000005000780b */ /* 0x000fe20003f64200 */
[----:B------:R-:W-:Y:S01]  /*0950*/  @!P2 FMUL R92, R92, 16777216 ;  /* 0x4b8000005c5ca820 */ /* 0x000fe20000400000 */
[----:B------:R-:W-:Y:S01]  /*0960*/  FADD R5, R83, -R52 ;  /* 0x8000003453057221 */ /* 0x000fe20000000000 */
[----:B------:R-:W-:Y:S01]  /*0970*/  FADD R69, R22, 1 ;  /* 0x3f80000016457421 */ /* 0x000fe20000000000 */
[----:B------:R-:W-:Y:S01]  /*0980*/  @!P6 FMUL R90, R90, 16777216 ;  /* 0x4b8000005a5ae820 */ /* 0x000fe20000400000 */
[----:B------:R-:W-:Y:S01]  /*0990*/  @!P6 FMUL R75, R75, 16777216 ;  /* 0x4b8000004b4be820 */ /* 0x000fe20000400000 */
[----:B------:R-:W-:Y:S01]  /*09a0*/  FSETP.GEU.AND P6, PT, |R67|, 1.175494350822287508e-38, PT ;  /* 0x008000004300780b */ /* 0x000fe20003fce200 */
[----:B------:R-:W-:Y:S01]  /*09b0*/  FMUL R94, R7, 0.25 ;  /* 0x3e800000075e7820 */ /* 0x000fe20000400000 */
[----:B------:R-:W-:Y:S01]  /*09c0*/  FSEL R95, R77, R80, P3 ;  /* 0x000000504d5f7208 */ /* 0x000fe20001800000 */
[----:B------:R-:W-:Y:S01]  /*09d0*/  FMUL R96, R67, 0.25 ;  /* 0x3e80000043607820 */ /* 0x000fe20000400000 */
[----:B------:R0:W1:Y:S01]  /*09e0*/  MUFU.RCP R77, R92 ;  /* 0x0000005c004d7308 */ /* 0x0000620000001000 */
[----:B------:R-:W-:Y:S01]  /*09f0*/  FSEL R99, R97, R70, P3 ;  /* 0x0000004661637208 */ /* 0x000fe20001800000 */
[----:B------:R-:W-:Y:S01]  /*0a00*/  FADD R84, R23, 1 ;  /* 0x3f80000017547421 */ /* 0x000fe20000000000 */
[----:B------:R-:W-:Y:S01]  /*0a10*/  FSETP.GT.AND P5, PT, |R67|, 8.50705917302346158658e+37, PT ;  /* 0x7e8000004300780b */ /* 0x000fe20003fa4200 */
[----:B------:R-:W-:Y:S01]  /*0a20*/  FADD R82, R21, 1 ;  /* 0x3f80000015527421 */ /* 0x000fe20000000000 */
[----:B------:R-:W-:Y:S01]  /*0a30*/  FSETP.GEU.AND P3, PT, |R69|, 1.175494350822287508e-38, PT ;  /* 0x008000004500780b */ /* 0x000fe20003f6e200 */
[----:B------:R-:W-:Y:S01]  /*0a40*/  @!P4 FMUL R95, R95, 16777216 ;  /* 0x4b8000005f5fc820 */ /* 0x000fe20000400000 */
[----:B------:R-:W-:Y:S01]  /*0a50*/  FSEL R94, R94, R7, P0 ;  /* 0x000000075e5e7208 */ /* 0x000fe20000000000 */
[----:B------:R-:W-:Y:S01]  /*0a60*/  FMUL R102, R69, 0.25 ;  /* 0x3e80000045667820 */ /* 0x000fe20000400000 */
[----:B0-----:R-:W-:Y:S01]  /*0a70*/  FMUL R92, R5, 0.25 ;  /* 0x3e800000055c7820 */ /* 0x001fe20000400000 */
[----:B------:R-:W-:Y:S01]  /*0a80*/  @!P4 FMUL R99, R99, 16777216 ;  /* 0x4b8000006363c820 */ /* 0x000fe20000400000 */
[----:B------:R-:W-:Y:S01]  /*0a90*/  MUFU.RCP R86, R86 ;  /* 0x0000005600567308 */ /* 0x000fe20000001000 */
[----:B------:R-:W-:Y:S01]  /*0aa0*/  FSEL R98, R96, R67, P5 ;  /* 0x0000004360627208 */ /* 0x000fe20002800000 */
[----:B------:R-:W-:Y:S01]  /*0ab0*/  @!P2 FMUL R94, R94, 16777216 ;  /* 0x4b8000005e5ea820 */ /* 0x000fe20000400000 */
[----:B------:R-:W-:Y:S01]  /*0ac0*/  FSETP.GT.AND P4, PT, |R69|, 8.50705917302346158658e+37, PT ;  /* 0x7e8000004500780b */ /* 0x000fe20003f84200 */
[----:B------:R-:W-:Y:S01]  /*0ad0*/  FMUL R101, R82, 0.25 ;  /* 0x3e80000052657820 */ /* 0x000fe20000400000 */
[----:B------:R-:W-:Y:S01]  /*0ae0*/  FSEL R100, R92, R5, P5 ;  /* 0x000000055c647208 */ /* 0x000fe20002800000 */
[----:B------:R-:W-:Y:S01]  /*0af0*/  @!P6 FMUL R98, R98, 16777216 ;  /* 0x4b8000006262e820 */ /* 0x000fe20000400000 */
[----:B------:R-:W-:Y:S01]  /*0b00*/  FSETP.GEU.AND P5, PT, |R84|, 1.175494350822287508e-38, PT ;  /* 0x008000005400780b */ /* 0x000fe20003fae200 */
[----:B------:R-:W0:Y:S01]  /*0b10*/  MUFU.RCP R73, R73 ;  /* 0x0000004900497308 */ /* 0x000e220000001000 */
[----:B------:R-:W-:Y:S01]  /*0b20*/  FSETP.GT.AND P2, PT, |R82|, 8.50705917302346158658e+37, PT ;  /* 0x7e8000005200780b */ /* 0x000fe20003f44200 */
[----:B------:R-:W-:Y:S01]  /*0b30*/  @!P6 FMUL R100, R100, 16777216 ;  /* 0x4b8000006464e820 */ /* 0x000fe20000400000 */
[----:B------:R-:W-:Y:S01]  /*0b40*/  FSEL R103, R102, R69, P4 ;  /* 0x0000004566677208 */ /* 0x000fe20002000000 */
[----:B------:R-:W-:Y:S01]  /*0b50*/  FADD R115, R85, -R54 ;  /* 0x8000003655737221 */ /* 0x000fe20000000000 */
[----:B------:R-:W-:Y:S01]  /*0b60*/  FSETP.GT.AND P6, PT, |R84|, 8.50705917302346158658e+37, PT ;  /* 0x7e8000005400780b */ /* 0x000fe20003fc4200 */
[----:B------:R-:W-:Y:S01]  /*0b70*/  FADD R112, R8, -R55 ;  /* 0x8000003708707221 */ /* 0x000fe20000000000 */
[----:B------:R-:W-:Y:S01]  /*0b80*/  FSEL R97, R101, R82, P2 ;  /* 0x0000005265617208 */ /* 0x000fe20001000000 */
[----:B------:R2:W3:Y:S01]  /*0b90*/  MUFU.RCP R96, R95 ;  /* 0x0000005f00607308 */ /* 0x0004e20000001000 */
[----:B------:R-:W-:Y:S01]  /*0ba0*/  FSETP.GEU.AND P0, PT, |R82|, 1.175494350822287508e-38, PT ;  /* 0x008000005200780b */ /* 0x000fe20003f0e200 */
[----:B------:R-:W-:Y:S01]  /*0bb0*/  @!P3 FMUL R103, R103, 16777216 ;  /* 0x4b8000006767b820 */ /* 0x000fe20000400000 */
[----:B------:R-:W-:Y:S01]  /*0bc0*/  FADD R110, R66, -R53 ;  /* 0x80000035426e7221 */ /* 0x000fe20000000000 */
[----:B------:R-:W-:Y:S01]  /*0bd0*/  FMUL R105, R112, 0.25 ;  /* 0x3e80000070697820 */ /* 0x000fe20000400000 */
[----:B-1----:R-:W-:Y:S01]  /*0be0*/  FFMA R94, R77, R94, R50 ;  /* 0x0000005e4d5e7223 */ /* 0x002fe20000000032 */
[----:B------:R-:W-:Y:S01]  /*0bf0*/  FADD R119, R87, -R56 ;  /* 0x8000003857777221 */ /* 0x000fe20000000000 */
[----:B------:R-:W-:Y:S01]  /*0c00*/  FADD R118, R68, -R57 ;  /* 0x8000003944767221 */ /* 0x000fe20000000000 */
[----:B------:R1:W4:Y:S01]  /*0c10*/  MUFU.RCP R101, R98 ;  /* 0x0000006200657308 */ /* 0x0003220000001000 */
[----:B--2---:R-:W-:Y:S01]  /*0c20*/  FMUL R95, R84, 0.25 ;  /* 0x3e800000545f7820 */ /* 0x004fe20000400000 */
[----:B0-----:R-:W-:Y:S01]  /*0c30*/  FFMA R92, R73, R88, R48 ;  /* 0x00000058495c7223 */ /* 0x001fe20000000030 */
[----:B------:R-:W-:Y:S01]  /*0c40*/  FSEL R105, R105, R112, P6 ;  /* 0x0000007069697208 */ /* 0x000fe20003000000 */
[----:B------:R-:W-:Y:S01]  /*0c50*/  FMUL R107, R118, 0.25 ;  /* 0x3e800000766b7820 */ /* 0x000fe20000400000 */
[----:B------:R-:W-:Y:S01]  /*0c60*/  FADD R117, R89, -R58 ;  /* 0x8000003a59757221 */ /* 0x000fe20000000000 */
[----:B------:R-:W-:Y:S01]  /*0c70*/  @!P0 FMUL R97, R97, 16777216 ;  /* 0x4b80000061618820 */ /* 0x000fe20000400000 */
[----:B------:R-:W-:Y:S01]  /*0c80*/  FADD R114, R10, -R59 ;  /* 0x8000003b0a727221 */ /* 0x000fe20000000000 */
[----:B------:R-:W0:Y:S01]  /*0c90*/  MUFU.RCP R103, R103 ;  /* 0x0000006700677308 */ /* 0x000e220000001000 */
[----:B-1----:R-:W-:Y:S01]  /*0ca0*/  FSEL R98, R95, R84, P6 ;  /* 0x000000545f627208 */ /* 0x002fe20003000000 */
[----:B------:R-:W-:Y:S01]  /*0cb0*/  FFMA R95, R86, R71, R47 ;  /* 0x00000047565f7223 */ /* 0x000fe2000000002f */
[----:B------:R-:W-:Y:S01]  /*0cc0*/  FMUL R86, R115, 0.25 ;  /* 0x3e80000073567820 */ /* 0x000fe20000400000 */
[----:B------:R-:W-:Y:S01]  /*0cd0*/  FMUL R71, R110, 0.25 ;  /* 0x3e8000006e477820 */ /* 0x000fe20000400000 */
[----:B------:R-:W-:Y:S01]  /*0ce0*/  @!P5 FMUL R105, R105, 16777216 ;  /* 0x4b8000006969d820 */ /* 0x000fe20000400000 */
[----:B------:R-:W-:Y:S01]  /*0cf0*/  @!P5 FMUL R98, R98, 16777216 ;  /* 0x4b8000006262d820 */ /* 0x000fe20000400000 */
[----:B---3--:R-:W-:Y:S01]  /*0d00*/  FFMA R99, R96, R99, R51 ;  /* 0x0000006360637223 */ /* 0x008fe20000000033 */
[----:B------:R-:W-:Y:S01]  /*0d10*/  FSEL R86, R86, R115, P4 ;  /* 0x0000007356567208 */ /* 0x000fe20002000000 */
[----:B------:R-:W1:Y:S01]  /*0d20*/  MUFU.RCP R102, R97 ;  /* 0x0000006100667308 */ /* 0x000e620000001000 */
[----:B------:R-:W-:Y:S01]  /*0d30*/  FSEL R73, R71, R110, P2 ;  /* 0x0000006e47497208 */ /* 0x000fe20001000000 */
[----:B------:R-:W-:Y:S01]  /*0d40*/  FADD R71, R24, 1 ;  /* 0x3f80000018477421 */ /* 0x000fe20000000000 */
[----:B----4-:R-:W-:Y:S01]  /*0d50*/  FFMA R96, R101, R100, R52 ;  /* 0x0000006465607223 */ /* 0x010fe20000000034 */
[----:B------:R-:W-:Y:S01]  /*0d60*/  @!P3 FMUL R86, R86, 16777216 ;  /* 0x4b8000005656b820 */ /* 0x000fe20000400000 */
[----:B------:R-:W-:Y:S01]  /*0d70*/  FMUL R111, R114, 0.25 ;  /* 0x3e800000726f7820 */ /* 0x000fe20000400000 */
[----:B------:R-:W-:Y:S01]  /*0d80*/  @!P0 FMUL R73, R73, 16777216 ;  /* 0x4b80000049498820 */ /* 0x000fe20000400000 */
[C---:B------:R-:W-:Y:S01]  /*0d90*/  FSETP.GEU.AND P6, PT, |R71|.reuse, 1.175494350822287508e-38, PT ;  /* 0x008000004700780b */ /* 0x040fe20003fce200 */
[----:B------:R0:W2:Y:S01]  /*0da0*/  MUFU.RCP R88, R98 ;  /* 0x0000006200587308 */ /* 0x0000a20000001000 */
[----:B------:R-:W-:Y:S01]  /*0db0*/  FSETP.GT.AND P5, PT, |R71|, 8.50705917302346158658e+37, PT ;  /* 0x7e8000004700780b */ /* 0x000fe20003fa4200 */
[----:B------:R-:W-:Y:S01]  /*0dc0*/  FADD R4, R4, -R95 ;  /* 0x8000005f04047221 */ /* 0x000fe20000000000 */
[----:B------:R-:W-:-:S03]  /*0dd0*/  FADD R6, R6, -R99 ;  /* 0x8000006306067221 */ /* 0x000fc60000000000 */
[----:B------:R-:W-:Y:S01]  /*0de0*/  FFMA R74, R74, R4, R31 ;  /* 0x000000044a4a7223 */ /* 0x000fe2000000001f */
[----:B------:R-:W-:Y:S01]  /*0df0*/  FADD R4, R79, -R92 ;  /* 0x8000005c4f047221 */ /* 0x000fe20000000000 */
[----:B------:R-:W3:Y:S01]  /*0e00*/  MUFU.RCP R90, R90 ;  /* 0x0000005a005a7308 */ /* 0x000ee20000001000 */
[----:B0-----:R-:W-:Y:S01]  /*0e10*/  FFMA R98, R103, R86, R54 ;  /* 0x0000005667627223 */ /* 0x001fe20000000036 */
[----:B------:R-:W-:Y:S01]  /*0e20*/  FADD R86, R25, 1 ;  /* 0x3f80000019567421 */ /* 0x000fe20000000000 */
[----:B-1----:R-:W-:Y:S01]  /*0e30*/  FFMA R101, R102, R73, R53 ;  /* 0x0000004966657223 */ /* 0x002fe20000000035 */
[----:B------:R-:W-:Y:S01]  /*0e40*/  FADD R73, R26, 1 ;  /* 0x3f8000001a497421 */ /* 0x000fe20000000000 */
[----:B------:R-:W-:Y:S01]  /*0e50*/  FFMA R9, R9, R4, R32 ;  /* 0x0000000409097223 */ /* 0x000fe20000000020 */
[----:B------:R-:W-:Y:S01]  /*0e60*/  FADD R4, R81, -R94 ;  /* 0x8000005e51047221 */ /* 0x000fe20000000000 */
[----:B------:R-:W-:Y:S01]  /*0e70*/  FSETP.GEU.AND P0, PT, |R86|, 1.175494350822287508e-38, PT ;  /* 0x008000005600780b */ /* 0x000fe20003f0e200 */
[----:B--2---:R-:W-:Y:S01]  /*0e80*/  FFMA R103, R88, R105, R55 ;  /* 0x0000006958677223 */ /* 0x004fe20000000037 */
[----:B------:R-:W-:Y:S01]  /*0e90*/  FMUL R88, R71, 0.25 ;  /* 0x3e80000047587820 */ /* 0x000fe20000400000 */
[C---:B------:R-:W-:Y:S01]  /*0ea0*/  FMUL R105, R86.reuse, 0.25 ;  /* 0x3e80000056697820 */ /* 0x040fe20000400000 */
[----:B------:R-:W-:Y:S01]  /*0eb0*/  FSETP.GT.AND P2, PT, |R86|, 8.50705917302346158658e+37, PT ;  /* 0x7e8000005600780b */ /* 0x000fe20003f44200 */
[C---:B------:R-:W-:Y:S01]  /*0ec0*/  FMUL R102, R73.reuse, 0.25 ;  /* 0x3e80000049667820 */ /* 0x040fe20000400000 */
[----:B------:R-:W-:Y:S01]  /*0ed0*/  FSETP.GEU.AND P3, PT, |R73|, 1.175494350822287508e-38, PT ;  /* 0x008000004900780b */ /* 0x000fe20003f6e200 */
[----:B------:R-:W-:Y:S01]  /*0ee0*/  FFMA R7, R7, R4, R34 ;  /* 0x0000000407077223 */ /* 0x000fe20000000022 */
[----:B------:R-:W-:Y:S01]  /*0ef0*/  FSEL R77, R88, R71, P5 ;  /* 0x00000047584d7208 */ /* 0x000fe20002800000 */
[----:B---3--:R-:W-:Y:S01]  /*0f00*/  FFMA R97, R90, R75, R49 ;  /* 0x0000004b5a617223 */ /* 0x008fe20000000031 */
[----:B------:R-:W-:Y:S01]  /*0f10*/  FSEL R100, R105, R86, P2 ;  /* 0x0000005669647208 */ /* 0x000fe20001000000 */
[----:B------:R-:W-:Y:S01]  /*0f20*/  FMUL R90, R119, 0.25 ;  /* 0x3e800000775a7820 */ /* 0x000fe20000400000 */
[----:B------:R-:W-:Y:S01]  /*0f30*/  FSETP.GT.AND P4, PT, |R73|, 8.50705917302346158658e+37, PT ;  /* 0x7e8000004900780b */ /* 0x000fe20003f84200 */
[----:B------:R-:W-:Y:S01]  /*0f40*/  @!P6 FMUL R77, R77, 16777216 ;  /* 0x4b8000004d4de820 */ /* 0x000fe20000400000 */
[----:B------:R-:W-:Y:S01]  /*0f50*/  FADD R88, R27, 1 ;  /* 0x3f8000001b587421 */ /* 0x000fe20000000000 */
[----:B------:R-:W-:Y:S01]  /*0f60*/  @!P0 FMUL R100, R100, 16777216 ;  /* 0x4b80000064648820 */ /* 0x000fe20000400000 */
[----:B------:R-:W-:Y:S01]  /*0f70*/  FSEL R104, R102, R73, P4 ;  /* 0x0000004966687208 */ /* 0x000fe20002000000 */
[----:B------:R-:W0:Y:S01]  /*0f80*/  MUFU.RCP R105, R77 ;  /* 0x0000004d00697308 */ /* 0x000e220000001000 */
[----:B------:R-:W-:Y:S01]  /*0f90*/  FSEL R90, R90, R119, P5 ;  /* 0x000000775a5a7208 */ /* 0x000fe20002800000 */
[C---:B------:R-:W-:Y:S01]  /*0fa0*/  FMUL R109, R88.reuse, 0.25 ;  /* 0x3e800000586d7820 */ /* 0x040fe20000400000 */
[----:B------:R-:W-:Y:S01]  /*0fb0*/  FSETP.GEU.AND P5, PT, |R88|, 1.175494350822287508e-38, PT ;  /* 0x008000005800780b */ /* 0x000fe20003fae200 */
[----:B------:R-:W-:Y:S01]  /*0fc0*/  @!P3 FMUL R104, R104, 16777216 ;  /* 0x4b8000006868b820 */ /* 0x000fe20000400000 */
[----:B------:R-:W-:Y:S01]  /*0fd0*/  FSEL R107, R107, R118, P2 ;  /* 0x000000766b6b7208 */ /* 0x000fe20001000000 */
[----:B------:R-:W-:Y:S01]  /*0fe0*/  @!P6 FMUL R90, R90, 16777216 ;  /* 0x4b8000005a5ae820 */ /* 0x000fe20000400000 */
[----:B------:R-:W-:Y:S01]  /*0ff0*/  FSETP.GT.AND P6, PT, |R88|, 8.50705917302346158658e+37, PT ;  /* 0x7e8000005800780b */ /* 0x000fe20003fc4200 */
[----:B------:R0:W1:Y:S01]  /*1000*/  MUFU.RCP R102, R100 ;  /* 0x0000006400667308 */ /* 0x0000620000001000 */
[----:B------:R-:W-:Y:S01]  /*1010*/  FADD R75, R28, 1 ;  /* 0x3f8000001c4b7421 */ /* 0x000fe20000000000 */
[----:B------:R-:W-:Y:S01]  /*1020*/  @!P0 FMUL R107, R107, 16777216 ;  /* 0x4b8000006b6b8820 */ /* 0x000fe20000400000 */
[----:B------:R-:W-:Y:S01]  /*1030*/  FSEL R109, R109, R88, P6 ;  /* 0x000000586d6d7208 */ /* 0x000fe20003000000 */
[----:B------:R-:W-:Y:S01]  /*1040*/  FFMA R70, R70, R6, R35 ;  /* 0x0000000646467223 */ /* 0x000fe20000000023 */
[C---:B------:R-:W-:Y:S01]  /*1050*/  FMUL R106, R75.reuse, 0.25 ;  /* 0x3e8000004b6a7820 */ /* 0x040fe20000400000 */
[----:B------:R-:W-:Y:S01]  /*1060*/  FSETP.GT.AND P0, PT, |R75|, 8.50705917302346158658e+37, PT ;  /* 0x7e8000004b00780b */ /* 0x000fe20003f04200 */
[----:B------:R-:W-:Y:S01]  /*1070*/  FADD R4, R83, -R96 ;  /* 0x8000006053047221 */ /* 0x000fe20000000000 */
[----:B------:R2:W3:Y:S01]  /*1080*/  MUFU.RCP R77, R104 ;  /* 0x00000068004d7308 */ /* 0x0004e20000001000 */
[----:B0-----:R-:W-:Y:S01]  /*1090*/  FFMA R100, R105, R90, R56 ;  /* 0x0000005a69647223 */ /* 0x001fe20000000038 */
[----:B------:R-:W-:Y:S01]  /*10a0*/  FMUL R90, R117, 0.25 ;  /* 0x3e800000755a7820 */ /* 0x000fe20000400000 */
[----:B------:R-:W-:Y:S01]  /*10b0*/  @!P5 FMUL R109, R109, 16777216 ;  /* 0x4b8000006d6dd820 */ /* 0x000fe20000400000 */
[----:B------:R-:W-:Y:S01]  /*10c0*/  FSEL R108, R106, R75, P0 ;  /* 0x0000004b6a6c7208 */ /* 0x000fe20000000000 */
[----:B------:R-:W-:Y:S01]  /*10d0*/  FADD R64, R64, -R97 ;  /* 0x8000006140407221 */ /* 0x000fe20000000000 */
[----:B------:R-:W-:Y:S01]  /*10e0*/  FSETP.GEU.AND P2, PT, |R75|, 1.175494350822287508e-38, PT ;  /* 0x008000004b00780b */ /* 0x000fe20003f4e200 */
[----:B------:R-:W-:Y:S01]  /*10f0*/  FADD R6, R66, -R101 ;  /* 0x8000006542067221 */ /* 0x000fe20000000000 */
[----:B-1----:R-:W-:Y:S01]  /*1100*/  FFMA R105, R102, R107, R57 ;  /* 0x0000006b66697223 */ /* 0x002fe20000000039 */
[----:B------:R-:W-:Y:S01]  /*1110*/  FADD R107, R91, -R60 ;  /* 0x8000003c5b6b7221 */ /* 0x000fe20000000000 */
[----:B------:R-:W-:Y:S01]  /*1120*/  FSEL R90, R90, R117, P4 ;  /* 0x000000755a5a7208 */ /* 0x000fe20002000000 */
[----:B------:R-:W0:Y:S01]  /*1130*/  MUFU.RCP R106, R109 ;  /* 0x0000006d006a7308 */ /* 0x000e220000001000 */
[----:B------:R-:W-:Y:S01]  /*1140*/  FSEL R111, R111, R114, P6 ;  /* 0x000000726f6f7208 */ /* 0x000fe20003000000 */
[----:B------:R-:W-:Y:S01]  /*1150*/  FMUL R102, R107, 0.25 ;  /* 0x3e8000006b667820 */ /* 0x000fe20000400000 */
[----:B------:R-:W-:Y:S01]  /*1160*/  FFMA R5, R5, R4, R36 ;  /* 0x0000000405057223 */ /* 0x000fe20000000024 */
[----:B------:R-:W-:Y:S01]  /*1170*/  @!P3 FMUL R90, R90, 16777216 ;  /* 0x4b8000005a5ab820 */ /* 0x000fe20000400000 */
[----:B------:R-:W-:Y:S01]  /*1180*/  FFMA R72, R72, R64, R33 ;  /* 0x0000004048487223 */ /* 0x000fe20000000021 */
[----:B------:R-:W-:Y:S01]  /*1190*/  @!P5 FMUL R111, R111, 16777216 ;  /* 0x4b8000006f6fd820 */ /* 0x000fe20000400000 */
[----:B--2---:R-:W-:Y:S01]  /*11a0*/  FSEL R104, R102, R107, P0 ;  /* 0x0000006b66687208 */ /* 0x004fe20000000000 */
[----:B---3--:R-:W-:Y:S01]  /*11b0*/  FFMA R102, R77, R90, R58 ;  /* 0x0000005a4d667223 */ /* 0x008fe2000000003a */
[----:B------:R-:W-:Y:S01]  /*11c0*/  FADD R90, R29, 1 ;  /* 0x3f8000001d5a7421 */ /* 0x000fe20000000000 */
[----:B------:R-:W-:Y:S01]  /*11d0*/  FADD R77, R30, 1 ;  /* 0x3f8000001e4d7421 */ /* 0x000fe20000000000 */
[----:B------:R-:W-:Y:S01]  /*11e0*/  @!P2 FMUL R108, R108, 16777216 ;  /* 0x4b8000006c6ca820 */ /* 0x000fe20000400000 */
[----:B------:R-:W-:Y:S01]  /*11f0*/  @!P2 FMUL R104, R104, 16777216 ;  /* 0x4b8000006868a820 */ /* 0x000fe20000400000 */
[----:B------:R-:W-:Y:S01]  /*1200*/  FFMA R110, R110, R6, R37 ;  /* 0x000000066e6e7223 */ /* 0x000fe20000000025 */
[----:B------:R-:W-:Y:S01]  /*1210*/  FSETP.GEU.AND P3, PT, |R90|, 1.175494350822287508e-38, PT ;  /* 0x008000005a00780b */ /* 0x000fe20003f6e200 */
[----:B------:R1:W2:Y:S01]  /*1220*/  MUFU.RCP R113, R108 ;  /* 0x0000006c00717308 */ /* 0x0002a20000001000 */
[----:B0-----:R-:W-:Y:S01]  /*1230*/  FFMA R109, R106, R111, R59 ;  /* 0x0000006f6a6d7223 */ /* 0x001fe2000000003b */
[C---:B------:R-:W-:Y:S01]  /*1240*/  FMUL R111, R90.reuse, 0.25 ;  /* 0x3e8000005a6f7820 */ /* 0x040fe20000400000 */
[C---:B------:R-:W-:Y:S01]  /*1250*/  FSETP.GEU.AND P4, PT, |R77|.reuse, 1.175494350822287508e-38, PT ;  /* 0x008000004d00780b */ /* 0x040fe20003f8e200 */
[C---:B------:R-:W-:Y:S01]  /*1260*/  FMUL R106, R77.reuse, 0.25 ;  /* 0x3e8000004d6a7820 */ /* 0x040fe20000400000 */
[----:B------:R-:W-:Y:S01]  /*1270*/  FSETP.GT.AND P0, PT, |R90|, 8.50705917302346158658e+37, PT ;  /* 0x7e8000005a00780b */ /* 0x000fe20003f04200 */
[----:B------:R-:W-:Y:S01]  /*1280*/  FADD R4, R8, -R103 ;  /* 0x8000006708047221 */ /* 0x000fe20000000000 */
[----:B------:R-:W-:Y:S01]  /*1290*/  FSETP.GT.AND P2, PT, |R77|, 8.50705917302346158658e+37, PT ;  /* 0x7e8000004d00780b */ /* 0x000fe20003f44200 */
[----:B------:R-:W-:Y:S01]  /*12a0*/  FADD R64, R85, -R98 ;  /* 0x8000006255407221 */ /* 0x000fe20000000000 */
[----:B-1----:R-:W-:Y:S01]  /*12b0*/  FSEL R108, R111, R90, P0 ;  /* 0x0000005a6f6c7208 */ /* 0x002fe20000000000 */
[----:B------:R-:W-:Y:S01]  /*12c0*/  FADD R111, R93, -R62 ;  /* 0x8000003e5d6f7221 */ /* 0x000fe20000000000 */
[----:B------:R-:W-:Y:S01]  /*12d0*/  FSEL R120, R106, R77, P2 ;  /* 0x0000004d6a787208 */ /* 0x000fe20001000000 */
[----:B------:R-:W-:Y:S01]  /*12e0*/  FADD R106, R76, -R61 ;  /* 0x8000003d4c6a7221 */ /* 0x000fe20000000000 */
[----:B------:R-:W-:Y:S01]  /*12f0*/  FADD R6, R87, -R100 ;  /* 0x8000006457067221 */ /* 0x000fe20000000000 */
[----:B------:R-:W-:Y:S01]  /*1300*/  @!P3 FMUL R108, R108, 16777216 ;  /* 0x4b8000006c6cb820 */ /* 0x000fe20000400000 */
[----:B------:R-:W-:Y:S01]  /*1310*/  FMUL R122, R111, 0.25 ;  /* 0x3e8000006f7a7820 */ /* 0x000fe20000400000 */
[----:B------:R-:W-:Y:S01]  /*1320*/  @!P4 FMUL R120, R120, 16777216 ;  /* 0x4b8000007878c820 */ /* 0x000fe20000400000 */
[----:B--2---:R-:W-:Y:S01]  /*1330*/  FFMA R104, R113, R104, R60 ;  /* 0x0000006871687223 */ /* 0x004fe2000000003c */
[----:B------:R-:W-:Y:S01]  /*1340*/  FMUL R113, R106, 0.25 ;  /* 0x3e8000006a717820 */ /* 0x000fe20000400000 */
[----:B------:R-:W-:Y:S01]  /*1350*/  FADD R8, R68, -R105 ;  /* 0x8000006944087221 */ /* 0x000fe20000000000 */
[----:B------:R-:W0:Y:S01]  /*1360*/  MUFU.RCP R108, R108 ;  /* 0x0000006c006c7308 */ /* 0x000e220000001000 */
[----:B------:R-:W-:Y:S01]  /*1370*/  FSEL R122, R122, R111, P2 ;  /* 0x0000006f7a7a7208 */ /* 0x000fe20001000000 */
[----:B------:R-:W-:Y:S01]  /*1380*/  FFMA R112, R112, R4, R39 ;  /* 0x0000000470707223 */ /* 0x000fe20000000027 */
[----:B------:R-:W-:Y:S01]  /*1390*/  FSEL R113, R113, R106, P0 ;  /* 0x0000006a71717208 */ /* 0x000fe20000000000 */
[----:B------:R-:W-:Y:S01]  /*13a0*/  FFMA R115, R115, R64, R38 ;  /* 0x0000004073737223 */ /* 0x000fe20000000026 */
[----:B------:R-:W-:Y:S01]  /*13b0*/  FFMA R119, R119, R6, R40 ;  /* 0x0000000677777223 */ /* 0x000fe20000000028 */
[----:B------:R-:W-:Y:S01]  /*13c0*/  @!P4 FMUL R122, R122, 16777216 ;  /* 0x4b8000007a7ac820 */ /* 0x000fe20000400000 */
[----:B------:R-:W-:Y:S01]  /*13d0*/  FFMA R118, R118, R8, R41 ;  /* 0x0000000876767223 */ /* 0x000fe20000000029 */
[----:B------:R-:W1:Y:S01]  /*13e0*/  MUFU.RCP R121, R120 ;  /* 0x0000007800797308 */ /* 0x000e620000001000 */
[----:B------:R-:W-:Y:S01]  /*13f0*/  @!P3 FMUL R113, R113, 16777216 ;  /* 0x4b8000007171b820 */ /* 0x000fe20000400000 */
[----:B------:R-:W-:Y:S01]  /*1400*/  FADD R4, R10, -R109 ;  /* 0x8000006d0a047221 */ /* 0x000fe20000000000 */
[----:B------:R-:W-:Y:S01]  /*1410*/  FADD R64, R89, -R102 ;  /* 0x8000006659407221 */ /* 0x000fe20000000000 */
[----:B------:R-:W-:Y:S01]  /*1420*/  FADD R6, R91, -R104 ;  /* 0x800000685b067221 */ /* 0x000fe20000000000 */
[----:B------:R-:W-:Y:S01]  /*1430*/  IMAD.MOV.U32 R79, RZ, RZ, R92 ;  /* 0x000000ffff4f7224 */ /* 0x000fe200078e005c */
[----:B------:R-:W-:Y:S01]  /*1440*/  FFMA R114, R114, R4, R43 ;  /* 0x0000000472727223 */ /* 0x000fe2000000002b */
[----:B------:R-:W-:Y:S01]  /*1450*/  FFMA R117, R117, R64, R42 ;  /* 0x0000004075757223 */ /* 0x000fe2000000002a */
[----:B0-----:R-:W-:Y:S01]  /*1460*/  FFMA R113, R108, R113, R61 ;  /* 0x000000716c717223 */ /* 0x001fe2000000003d */
[----:B------:R-:W-:Y:S01]  /*1470*/  FFMA R107, R107, R6, R44 ;  /* 0x000000066b6b7223 */ /* 0x000fe2000000002c */
[----:B------:R-:W-:-:S02]  /*1480*/  IMAD.MOV.U32 R4, RZ, RZ, R95 ;  /* 0x000000ffff047224 */ /* 0x000fc400078e005f */
[----:B------:R-:W-:Y:S01]  /*1490*/  FADD R8, R76, -R113 ;  /* 0x800000714c087221 */ /* 0x000fe20000000000 */
[----:B------:R-:W-:Y:S02]  /*14a0*/  IMAD.MOV.U32 R64, RZ, RZ, R97 ;  /* 0x000000ffff407224 */ /* 0x000fe400078e0061 */
[----:B------:R-:W-:Y:S01]  /*14b0*/  IMAD.MOV.U32 R81, RZ, RZ, R94 ;  /* 0x000000ffff517224 */ /* 0x000fe200078e005e */
[----:B-1----:R-:W-:Y:S01]  /*14c0*/  FFMA R108, R121, R122, R62 ;  /* 0x0000007a796c7223 */ /* 0x002fe2000000003e */
[----:B------:R-:W-:Y:S01]  /*14d0*/  FFMA R106, R106, R8, R45 ;  /* 0x000000086a6a7223 */ /* 0x000fe2000000002d */
[----:B------:R-:W-:Y:S02]  /*14e0*/  IMAD.MOV.U32 R6, RZ, RZ, R99 ;  /* 0x000000ffff067224 */ /* 0x000fe400078e0063 */
[----:B------:R-:W-:Y:S01]  /*14f0*/  FADD R10, R93, -R108 ;  /* 0x8000006c5d0a7221 */ /* 0x000fe20000000000 */
[----:B------:R-:W-:Y:S02]  /*1500*/  IMAD.MOV.U32 R83, RZ, RZ, R96 ;  /* 0x000000ffff537224 */ /* 0x000fe400078e0060 */
[----:B------:R-:W-:Y:S01]  /*1510*/  IMAD.MOV.U32 R66, RZ, RZ, R101 ;  /* 0x000000ffff427224 */ /* 0x000fe200078e0065 */
[----:B------:R-:W-:Y:S01]  /*1520*/  FFMA R111, R111, R10, R46 ;  /* 0x0000000a6f6f7223 */ /* 0x000fe2000000002e */
[----:B------:R-:W-:-:S02]  /*1530*/  IMAD.MOV.U32 R85, RZ, RZ, R98 ;  /* 0x000000ffff557224 */ /* 0x000fc400078e0062 */
[----:B------:R-:W-:Y:S02]  /*1540*/  IMAD.MOV.U32 R8, RZ, RZ, R103 ;  /* 0x000000ffff087224 */ /* 0x000fe400078e0067 */
[----:B------:R-:W-:Y:S02]  /*1550*/  IMAD.MOV.U32 R87, RZ, RZ, R100 ;  /* 0x000000ffff577224 */ /* 0x000fe400078e0064 */
[----:B------:R-:W-:Y:S02]  /*1560*/  IMAD.MOV.U32 R68, RZ, RZ, R105 ;  /* 0x000000ffff447224 */ /* 0x000fe400078e0069 */
[----:B------:R-:W-:Y:S02]  /*1570*/  IMAD.MOV.U32 R89, RZ, RZ, R102 ;  /* 0x000000ffff597224 */ /* 0x000fe400078e0066 */
[----:B------:R-:W-:Y:S02]  /*1580*/  IMAD.MOV.U32 R10, RZ, RZ, R109 ;  /* 0x000000ffff0a7224 */ /* 0x000fe400078e006d */
[----:B------:R-:W-:-:S02]  /*1590*/  IMAD.MOV.U32 R91, RZ, RZ, R104 ;  /* 0x000000ffff5b7224 */ /* 0x000fc400078e0068 */
[----:B------:R-:W-:Y:S02]  /*15a0*/  IMAD.MOV.U32 R76, RZ, RZ, R113 ;  /* 0x000000ffff4c7224 */ /* 0x000fe400078e0071 */
[----:B------:R-:W-:Y:S02]  /*15b0*/  IMAD.MOV.U32 R93, RZ, RZ, R108 ;  /* 0x000000ffff5d7224 */ /* 0x000fe400078e006c */
.L_x_0:
[----:B------:R-:W-:Y:S02]  /*15c0*/  IADD3 R15, P0, R15, 0x400, RZ ;  /* 0x000004000f0f7810 */ /* 0x000fe40007f1e0ff */
[----:B------:R-:W-:Y:S02]  /*15d0*/  FSEL R47, R4, R47, !P1 ;  /* 0x0000002f042f7208 */ /* 0x000fe40004800000 */
[----:B------:R-:W-:Y:S01]  /*15e0*/  FSEL R48, R79, R48, !P1 ;  /* 0x000000304f307208 */ /* 0x000fe20004800000 */
[----:B------:R-:W-:Y:S01]  /*15f0*/  IMAD.X R116, RZ, RZ, R116, P0 ;  /* 0x000000ffff747224 */ /* 0x000fe200000e0674 */
[----:B------:R-:W-:Y:S02]  /*1600*/  ISETP.GE.U32.AND P0, PT, R15, 0xc00, PT ;  /* 0x00000c000f00780c */ /* 0x000fe40003f06070 */
[----:B------:R-:W-:-:S02]  /*1610*/  FSEL R49, R64, R49, !P1 ;  /* 0x0000003140317208 */ /* 0x000fc40004800000 */
[----:B------:R-:W-:Y:S02]  /*1620*/  ISETP.GE.U32.AND.EX P0, PT, R116, RZ, PT, P0 ;  /* 0x000000ff7400720c */ /* 0x000fe40003f06100 */
[----:B------:R-:W-:Y:S02]  /*1630*/  FSEL R50, R81, R50, !P1 ;  /* 0x0000003251327208 */ /* 0x000fe40004800000 */
[----:B------:R-:W-:Y:S02]  /*1640*/  FSEL R51, R6, R51, !P1 ;  /* 0x0000003306337208 */ /* 0x000fe40004800000 */
[----:B------:R-:W-:Y:S02]  /*1650*/  FSEL R52, R83, R52, !P1 ;  /* 0x0000003453347208 */ /* 0x000fe40004800000 */
[----:B------:R-:W-:Y:S02]  /*1660*/  FSEL R53, R66, R53, !P1 ;  /* 0x0000003542357208 */ /* 0x000fe40004800000 */
[----:B------:R-:W-:-:S02]  /*1670*/  FSEL R54, R85, R54, !P1 ;  /* 0x0000003655367208 */ /* 0x000fc40004800000 */
[----:B------:R-:W-:Y:S02]  /*1680*/  FSEL R55, R8, R55, !P1 ;  /* 0x0000003708377208 */ /* 0x000fe40004800000 */
        /* <DEDUP_REMOVED lines=38> */
[----:B------:R-:W-:Y:S01]  /*18f0*/  FSEL R30, R77, R30, !P1 ;  /* 0x0000001e4d1e7208 */ /* 0x000fe20004800000 */
[----:B------:R-:W-:Y:S01]  /*1900*/  @P0 CALL.REL.NOINC `(.L_x_1) ;  /* 0x0000001000000944 */ /* 0x000fe20003c00000 */
[----:B------:R-:W-:Y:S05]  /*1910*/  BRA `(.L_x_2) ;  /* 0xffffe98000007947 */ /* 0x000fea000383ffff */
.L_x_1:
[----:B------:R-:W-:Y:S01]  /*1920*/  FADD R63, R14, R17 ;  /* 0x000000110e3f7221 */ /* 0x000fe20000000000 */
[----:B------:R-:W-:Y:S01]  /*1930*/  FADD R48, -R47, R48 ;  /* 0x000000302f307221 */ /* 0x000fe20000000100 */
[----:B------:R-:W-:Y:S01]  /*1940*/  FMUL R6, R17, 0.25 ;  /* 0x3e80000011067820 */ /* 0x000fe20000400000 */
[----:B------:R-:W-:Y:S01]  /*1950*/  FADD R32, R31, R32 ;  /* 0x000000201f207221 */ /* 0x000fe20000000000 */
[C---:B------:R-:W-:Y:S01]  /*1960*/  FMUL R4, R63.reuse, 0.25 ;  /* 0x3e8000003f047820 */ /* 0x040fe20000400000 */
[C---:B------:R-:W-:Y:S01]  /*1970*/  FSETP.GEU.AND P4, PT, |R63|.reuse, 1.175494350822287508e-38, PT ;  /* 0x008000003f00780b */ /* 0x040fe20003f8e200 */
[----:B------:R-:W-:Y:S01]  /*1980*/  FADD R5, R16, R63 ;  /* 0x0000003f10057221 */ /* 0x000fe20000000000 */
[----:B------:R-:W-:Y:S01]  /*1990*/  FSETP.GT.AND P0, PT, |R63|, 8.50705917302346158658e+37, PT ;  /* 0x7e8000003f00780b */ /* 0x000fe20003f04200 */
[----:B------:R-:W-:Y:S01]  /*19a0*/  FMUL R7, R48, R48 ;  /* 0x0000003030077220 */ /* 0x000fe20000400000 */
[----:B------:R-:W-:Y:S01]  /*19b0*/  FMUL R31, R18, 0.25 ;  /* 0x3e800000121f7820 */ /* 0x000fe20000400000 */
[C---:B------:R-:W-:Y:S01]  /*19c0*/  FMUL R64, R5.reuse, 0.25 ;  /* 0x3e80000005407820 */ /* 0x040fe20000400000 */
[----:B------:R-:W-:Y:S01]  /*19d0*/  FSEL R4, R4, R63, P0 ;  /* 0x0000003f04047208 */ /* 0x000fe20000000000 */
[----:B------:R-:W-:Y:S01]  /*19e0*/  FMUL R8, R14, R7 ;  /* 0x000000070e087220 */ /* 0x000fe20000400000 */
[C---:B------:R-:W-:Y:S01]  /*19f0*/  FSETP.GEU.AND P2, PT, |R5|.reuse, 1.175494350822287508e-38, PT ;  /* 0x008000000500780b */ /* 0x040fe20003f4e200 */
[----:B------:R-:W-:Y:S01]  /*1a00*/  FMUL R7, R16, 0.25 ;  /* 0x3e80000010077820 */ /* 0x000fe20000400000 */
[----:B------:R-:W-:Y:S01]  /*1a10*/  FSEL R17, R6, R17, P0 ;  /* 0x0000001106117208 */ /* 0x000fe20000000000 */
[----:B------:R-:W-:Y:S01]  /*1a20*/  FADD R6, R18, R5 ;  /* 0x0000000512067221 */ /* 0x000fe20000000000 */
[----:B------:R-:W-:Y:S01]  /*1a30*/  FSETP.GT.AND P3, PT, |R5|, 8.50705917302346158658e+37, PT ;  /* 0x7e8000000500780b */ /* 0x000fe20003f64200 */
[----:B------:R-:W-:Y:S01]  /*1a40*/  @!P4 FMUL R4, R4, 16777216 ;  /* 0x4b8000000404c820 */ /* 0x000fe20000400000 */
[----:B------:R-:W-:Y:S01]  /*1a50*/  FSETP.NEU.AND P6, PT, R63, RZ, PT ;  /* 0x000000ff3f00720b */ /* 0x000fe20003fcd000 */
[----:B------:R-:W-:Y:S01]  /*1a60*/  @!P4 FMUL R17, R17, 16777216 ;  /* 0x4b8000001111c820 */ /* 0x000fe20000400000 */
[----:B------:R-:W-:Y:S01]  /*1a70*/  FSEL R64, R64, R5, P3 ;  /* 0x0000000540407208 */ /* 0x000fe20001800000 */
[C---:B------:R-:W-:Y:S01]  /*1a80*/  FMUL R11, R6.reuse, 0.25 ;  /* 0x3e800000060b7820 */ /* 0x040fe20000400000 */
[C---:B------:R-:W-:Y:S01]  /*1a90*/  FSETP.GEU.AND P0, PT, |R6|.reuse, 1.175494350822287508e-38, PT ;  /* 0x008000000600780b */ /* 0x040fe20003f0e200 */
[----:B------:R-:W0:Y:S01]  /*1aa0*/  MUFU.RCP R4, R4 ;  /* 0x0000000400047308 */ /* 0x000e220000001000 */
[----:B------:R-:W-:Y:S01]  /*1ab0*/  FSEL R9, R7, R16, P3 ;  /* 0x0000001007097208 */ /* 0x000fe20001800000 */
[C---:B------:R-:W-:Y:S01]  /*1ac0*/  FADD R7, R19.reuse, R6 ;  /* 0x0000000613077221 */ /* 0x040fe20000000000 */
[----:B------:R-:W-:Y:S01]  /*1ad0*/  FSETP.GT.AND P4, PT, |R6|, 8.50705917302346158658e+37, PT ;  /* 0x7e8000000600780b */ /* 0x000fe20003f84200 */
[----:B------:R-:W-:Y:S01]  /*1ae0*/  @!P2 FMUL R64, R64, 16777216 ;  /* 0x4b8000004040a820 */ /* 0x000fe20000400000 */
[----:B------:R-:W-:Y:S01]  /*1af0*/  FMUL R66, R19, 0.25 ;  /* 0x3e80000013427820 */ /* 0x000fe20000400000 */
[----:B------:R-:W-:Y:S01]  /*1b00*/  FMUL R16, R7, 0.25 ;  /* 0x3e80000007107820 */ /* 0x000fe20000400000 */
[----:B------:R-:W-:Y:S01]  /*1b10*/  FSEL R11, R11, R6, P4 ;  /* 0x000000060b0b7208 */ /* 0x000fe20002000000 */
[----:B------:R-:W-:Y:S01]  /*1b20*/  @!P2 FMUL R9, R9, 16777216 ;  /* 0x4b8000000909a820 */ /* 0x000fe20000400000 */
[----:B------:R-:W-:Y:S01]  /*1b30*/  FSETP.GEU.AND P3, PT, |R7|, 1.175494350822287508e-38, PT ;  /* 0x008000000700780b */ /* 0x000fe20003f6e200 */
[----:B------:R-:W1:Y:S01]  /*1b40*/  MUFU.RCP R64, R64 ;  /* 0x0000004000407308 */ /* 0x000e620000001000 */
[----:B------:R-:W-:Y:S01]  /*1b50*/  FSEL R18, R31, R18, P4 ;  /* 0x000000121f127208 */ /* 0x000fe20002000000 */
[----:B------:R-:W-:Y:S01]  /*1b60*/  @!P0 FMUL R11, R11, 16777216 ;  /* 0x4b8000000b0b8820 */ /* 0x000fe20000400000 */
[----:B------:R-:W-:Y:S01]  /*1b70*/  FSETP.GT.AND P4, PT, |R7|, 8.50705917302346158658e+37, PT ;  /* 0x7e8000000700780b */ /* 0x000fe20003f84200 */
[----:B------:R-:W-:Y:S01]  /*1b80*/  FMUL R31, R20, 0.25 ;  /* 0x3e800000141f7820 */ /* 0x000fe20000400000 */
[----:B------:R-:W-:Y:S01]  /*1b90*/  LOP3.LUT R74, R13, 0x1, R0, 0xf8, !PT ;  /* 0x000000010d4a7812 */ /* 0x000fe200078ef800 */
[----:B0-----:R-:W-:Y:S01]  /*1ba0*/  FMUL R17, R4, R17 ;  /* 0x0000001104117220 */ /* 0x001fe20000400000 */
[----:B------:R-:W-:Y:S01]  /*1bb0*/  FADD R4, R20, R7 ;  /* 0x0000000714047221 */ /* 0x000fe20000000000 */
[----:B------:R-:W-:Y:S01]  /*1bc0*/  FSEL R16, R16, R7, P4 ;  /* 0x0000000710107208 */ /* 0x000fe20002000000 */
[----:B------:R-:W0:Y:S01]  /*1bd0*/  MUFU.RCP R11, R11 ;  /* 0x0000000b000b7308 */ /* 0x000e220000001000 */
[----:B------:R-:W-:Y:S01]  /*1be0*/  FSEL R19, R66, R19, P4 ;  /* 0x0000001342137208 */ /* 0x000fe20002000000 */
[----:B------:R-:W-:Y:S01]  /*1bf0*/  @!P0 FMUL R18, R18, 16777216 ;  /* 0x4b80000012128820 */ /* 0x000fe20000400000 */
[----:B------:R-:W-:Y:S01]  /*1c00*/  FSETP.GT.AND P5, PT, |R4|, 8.50705917302346158658e+37, PT ;  /* 0x7e8000000400780b */ /* 0x000fe20003fa4200 */
[----:B------:R-:W-:Y:S01]  /*1c10*/  @!P3 FMUL R16, R16, 16777216 ;  /* 0x4b8000001010b820 */ /* 0x000fe20000400000 */
[C---:B------:R-:W-:Y:S01]  /*1c20*/  FSETP.GEU.AND P2, PT, |R4|.reuse, 1.175494350822287508e-38, PT ;  /* 0x008000000400780b */ /* 0x040fe20003f4e200 */
[----:B------:R-:W-:Y:S01]  /*1c30*/  FMUL R66, R21, 0.25 ;  /* 0x3e80000015427820 */ /* 0x000fe20000400000 */
[----:B------:R-:W-:Y:S01]  /*1c40*/  FSEL R20, R31, R20, P5 ;  /* 0x000000141f147208 */ /* 0x000fe20002800000 */
[----:B------:R-:W-:Y:S01]  /*1c50*/  FMUL R31, R4, 0.25 ;  /* 0x3e800000041f7820 */ /* 0x000fe20000400000 */
[----:B-1----:R-:W-:Y:S01]  /*1c60*/  FMUL R64, R64, R9 ;  /* 0x0000000940407220 */ /* 0x002fe20000400000 */
[----:B------:R-:W1:Y:S01]  /*1c70*/  MUFU.RCP R16, R16 ;  /* 0x0000001000107308 */ /* 0x000e620000001000 */
[----:B------:R-:W-:Y:S01]  /*1c80*/  FADD R9, R21, R4 ;  /* 0x0000000415097221 */ /* 0x000fe20000000000 */
[----:B------:R-:W-:Y:S01]  /*1c90*/  FSEL R17, R17, RZ, P6 ;  /* 0x000000ff11117208 */ /* 0x000fe20003000000 */
[----:B------:R-:W-:Y:S01]  /*1ca0*/  @!P3 FMUL R19, R19, 16777216 ;  /* 0x4b8000001313b820 */ /* 0x000fe20000400000 */
[----:B------:R-:W-:Y:S01]  /*1cb0*/  FSEL R31, R31, R4, P5 ;  /* 0x000000041f1f7208 */ /* 0x000fe20002800000 */
[----:B------:R-:W-:Y:S01]  /*1cc0*/  IMAD.MOV.U32 R88, RZ, RZ, 0x7f800000 ;  /* 0x7f800000ff587424 */ /* 0x000fe200078e00ff */
[----:B------:R-:W-:Y:S01]  /*1cd0*/  FSETP.GEU.AND P0, PT, |R9|, 1.175494350822287508e-38, PT ;  /* 0x008000000900780b */ /* 0x000fe20003f0e200 */
[----:B------:R-:W-:Y:S01]  /*1ce0*/  FFMA R48, R48, R17, R47 ;  /* 0x0000001130307223 */ /* 0x000fe2000000002f */
[----:B------:R-:W-:Y:S01]  /*1cf0*/  FFMA R32, R17, R8, R32 ;  /* 0x0000000811207223 */ /* 0x000fe20000000020 */
[----:B0-----:R-:W-:Y:S01]  /*1d00*/  FMUL R17, R11, R18 ;  /* 0x000000120b117220 */ /* 0x001fe20000400000 */
[----:B------:R-:W-:Y:S01]  /*1d10*/  @!P2 FMUL R31, R31, 16777216 ;  /* 0x4b8000001f1fa820 */ /* 0x000fe20000400000 */
[C---:B------:R-:W-:Y:S01]  /*1d20*/  FMUL R18, R9.reuse, 0.25 ;  /* 0x3e80000009127820 */ /* 0x040fe20000400000 */
[C---:B------:R-:W-:Y:S01]  /*1d30*/  FADD R8, R22.reuse, R9 ;  /* 0x0000000916087221 */ /* 0x040fe20000000000 */
[----:B------:R-:W-:Y:S01]  /*1d40*/  FSETP.GT.AND P3, PT, |R9|, 8.50705917302346158658e+37, PT ;  /* 0x7e8000000900780b */ /* 0x000fe20003f64200 */
[----:B------:R-:W-:Y:S01]  /*1d50*/  FMUL R11, R22, 0.25 ;  /* 0x3e800000160b7820 */ /* 0x000fe20000400000 */
[----:B------:R-:W-:Y:S01]  /*1d60*/  FADD R49, R49, -R48 ;  /* 0x8000003031317221 */ /* 0x000fe20000000000 */
[----:B------:R-:W0:Y:S01]  /*1d70*/  MUFU.RCP R31, R31 ;  /* 0x0000001f001f7308 */ /* 0x000e220000001000 */
[----:B------:R-:W-:Y:S01]  /*1d80*/  FSEL R47, R66, R21, P3 ;  /* 0x00000015422f7208 */ /* 0x000fe20001800000 */
[----:B-1----:R-:W-:Y:S01]  /*1d90*/  FMUL R21, R16, R19 ;  /* 0x0000001310157220 */ /* 0x002fe20000400000 */
[----:B------:R-:W-:Y:S01]  /*1da0*/  FSEL R18, R18, R9, P3 ;  /* 0x0000000912127208 */ /* 0x000fe20001800000 */
[C---:B------:R-:W-:Y:S01]  /*1db0*/  FMUL R19, R8.reuse, 0.25 ;  /* 0x3e80000008137820 */ /* 0x040fe20000400000 */
[C---:B------:R-:W-:Y:S01]  /*1dc0*/  FSETP.GEU.AND P3, PT, |R8|.reuse, 1.175494350822287508e-38, PT ;  /* 0x008000000800780b */ /* 0x040fe20003f6e200 */
[----:B------:R-:W-:Y:S01]  /*1dd0*/  FADD R33, R33, R32 ;  /* 0x0000002021217221 */ /* 0x000fe20000000000 */
[----:B------:R-:W-:Y:S01]  /*1de0*/  FSETP.GT.AND P4, PT, |R8|, 8.50705917302346158658e+37, PT ;  /* 0x7e8000000800780b */ /* 0x000fe20003f84200 */
[----:B------:R-:W-:Y:S01]  /*1df0*/  @!P0 FMUL R18, R18, 16777216 ;  /* 0x4b80000012128820 */ /* 0x000fe20000400000 */
[----:B------:R-:W-:Y:S01]  /*1e00*/  FSETP.NEU.AND P6, PT, R5, RZ, PT ;  /* 0x000000ff0500720b */ /* 0x000fe20003fcd000 */
[----:B------:R-:W-:Y:S01]  /*1e10*/  @!P2 FMUL R20, R20, 16777216 ;  /* 0x4b8000001414a820 */ /* 0x000fe20000400000 */
[----:B------:R-:W-:Y:S01]  /*1e20*/  FSEL R65, R11, R22, P4 ;  /* 0x000000160b417208 */ /* 0x000fe20002000000 */
[----:B------:R-:W-:Y:S01]  /*1e30*/  FADD R11, R23, R8 ;  /* 0x00000008170b7221 */ /* 0x000fe20000000000 */
[----:B------:R-:W-:Y:S01]  /*1e40*/  FSEL R32, R19, R8, P4 ;  /* 0x0000000813207208 */ /* 0x000fe20002000000 */
[----:B------:R1:W2:Y:S01]  /*1e50*/  MUFU.RCP R22, R18 ;  /* 0x0000001200167308 */ /* 0x0002a20000001000 */
[----:B------:R-:W-:Y:S01]  /*1e60*/  FSEL R64, R64, RZ, P6 ;  /* 0x000000ff40407208 */ /* 0x000fe20003000000 */
[----:B------:R-:W-:Y:S01]  /*1e70*/  FMUL R16, R23, 0.25 ;  /* 0x3e80000017107820 */ /* 0x000fe20000400000 */
[----:B0-----:R-:W-:Y:S01]  /*1e80*/  FMUL R31, R31, R20 ;  /* 0x000000141f1f7220 */ /* 0x001fe20000400000 */
[----:B------:R-:W-:Y:S01]  /*1e90*/  @!P3 FMUL R32, R32, 16777216 ;  /* 0x4b8000002020b820 */ /* 0x000fe20000400000 */
[----:B------:R-:W-:Y:S01]  /*1ea0*/  @!P3 FMUL R65, R65, 16777216 ;  /* 0x4b8000004141b820 */ /* 0x000fe20000400000 */
[----:B------:R-:W-:Y:S01]  /*1eb0*/  FSETP.NEU.AND P3, PT, R6, RZ, PT ;  /* 0x000000ff0600720b */ /* 0x000fe20003f6d000 */
[----:B------:R-:W-:Y:S01]  /*1ec0*/  FFMA R19, R49, R64, R48 ;  /* 0x0000004031137223 */ /* 0x000fe20000000030 */
[----:B------:R-:W-:Y:S01]  /*1ed0*/  FSETP.GT.AND P5, PT, |R11|, 8.50705917302346158658e+37, PT ;  /* 0x7e8000000b00780b */ /* 0x000fe20003fa4200 */
[----:B-1----:R-:W-:Y:S01]  /*1ee0*/  FMUL R18, R49, R49 ;  /* 0x0000003131127220 */ /* 0x002fe20000400000 */
[----:B------:R-:W-:Y:S01]  /*1ef0*/  FMUL R20, R11, 0.25 ;  /* 0x3e8000000b147820 */ /* 0x000fe20000400000 */
[----:B------:R-:W-:Y:S01]  /*1f00*/  FADD R50, R50, -R19 ;  /* 0x8000001332327221 */ /* 0x000fe20000000000 */
[----:B------:R-:W-:Y:S01]  /*1f10*/  FSEL R66, R16, R23, P5 ;  /* 0x0000001710427208 */ /* 0x000fe20002800000 */
[----:B------:R-:W-:Y:S01]  /*1f20*/  FMUL R18, R63, R18 ;  /* 0x000000123f127220 */ /* 0x000fe20000400000 */
[----:B------:R-:W-:Y:S01]  /*1f30*/  FADD R16, R24, R11 ;  /* 0x0000000b18107221 */ /* 0x000fe20000000000 */
[----:B------:R-:W-:Y:S01]  /*1f40*/  FSEL R23, R20, R11, P5 ;  /* 0x0000000b14177208 */ /* 0x000fe20002800000 */
[----:B------:R-:W-:Y:S01]  /*1f50*/  @!P0 FMUL R47, R47, 16777216 ;  /* 0x4b8000002f2f8820 */ /* 0x000fe20000400000 */
[----:B------:R-:W-:Y:S01]  /*1f60*/  FFMA R33, R64, R18, R33 ;  /* 0x0000001240217223 */ /* 0x000fe20000000021 */
[----:B------:R-:W-:Y:S01]  /*1f70*/  FSEL R18, R17, RZ, P3 ;  /* 0x000000ff11127208 */ /* 0x000fe20001800000 */
[----:B------:R-:W-:Y:S01]  /*1f80*/  FADD R17, R25, R16 ;  /* 0x0000001019117221 */ /* 0x000fe20000000000 */
[----:B------:R-:W-:Y:S01]  /*1f90*/  FSETP.GEU.AND P2, PT, |R11|, 1.175494350822287508e-38, PT ;  /* 0x008000000b00780b */ /* 0x000fe20003f4e200 */
[----:B------:R-:W-:Y:S01]  /*1fa0*/  FMUL R49, R24, 0.25 ;  /* 0x3e80000018317820 */ /* 0x000fe20000400000 */
[----:B------:R-:W-:Y:S01]  /*1fb0*/  FADD R33, R34, R33 ;  /* 0x0000002122217221 */ /* 0x000fe20000000000 */
[C---:B------:R-:W-:Y:S01]  /*1fc0*/  FFMA R20, R50.reuse, R18, R19 ;  /* 0x0000001232147223 */ /* 0x040fe20000000013 */
[----:B------:R-:W-:Y:S01]  /*1fd0*/  FMUL R50, R50, R50 ;  /* 0x0000003232327220 */ /* 0x000fe20000400000 */
[C---:B------:R-:W-:Y:S01]  /*1fe0*/  FSETP.GT.AND P0, PT, |R16|.reuse, 8.50705917302346158658e+37, PT ;  /* 0x7e8000001000780b */ /* 0x040fe20003f04200 */
[----:B------:R-:W-:Y:S01]  /*1ff0*/  FMUL R34, R25, 0.25 ;  /* 0x3e80000019227820 */ /* 0x000fe20000400000 */
[----:B------:R-:W-:Y:S01]  /*2000*/  FSETP.GT.AND P3, PT, |R17|, 8.50705917302346158658e+37, PT ;  /* 0x7e8000001100780b */ /* 0x000fe20003f64200 */
[----:B------:R-:W-:Y:S01]  /*2010*/  FMUL R50, R5, R50 ;  /* 0x0000003205327220 */ /* 0x000fe20000400000 */
[----:B------:R-:W-:Y:S01]  /*2020*/  FMUL R5, R16, 0.25 ;  /* 0x3e80000010057820 */ /* 0x000fe20000400000 */
[----:B------:R-:W-:Y:S01]  /*2030*/  FADD R51, R51, -R20 ;  /* 0x8000001433337221 */ /* 0x000fe20000000000 */
[----:B------:R-:W-:Y:S01]  /*2040*/  FSEL R24, R49, R24, P0 ;  /* 0x0000001831187208 */ /* 0x000fe20000000000 */
[----:B------:R-:W-:Y:S01]  /*2050*/  FFMA R50, R18, R50, R33 ;  /* 0x0000003212327223 */ /* 0x000fe20000000021 */
[----:B------:R-:W-:Y:S01]  /*2060*/  FSEL R25, R34, R25, P3 ;  /* 0x0000001922197208 */ /* 0x000fe20001800000 */
[----:B------:R-:W-:Y:S01]  /*2070*/  FMUL R34, R17, 0.25 ;  /* 0x3e80000011227820 */ /* 0x000fe20000400000 */
[----:B------:R-:W-:Y:S01]  /*2080*/  FSEL R19, R5, R16, P0 ;  /* 0x0000001005137208 */ /* 0x000fe20000000000 */
[----:B------:R-:W-:Y:S01]  /*2090*/  FMUL R5, R51, R51 ;  /* 0x0000003333057220 */ /* 0x000fe20000400000 */
[----:B------:R-:W-:Y:S01]  /*20a0*/  FSETP.NEU.AND P0, PT, R7, RZ, PT ;  /* 0x000000ff0700720b */ /* 0x000fe20003f0d000 */
[----:B------:R-:W-:Y:S01]  /*20b0*/  @!P2 FMUL R23, R23, 16777216 ;  /* 0x4b8000001717a820 */ /* 0x000fe20000400000 */
[----:B------:R-:W-:Y:S01]  /*20c0*/  FSETP.GEU.AND P4, PT, |R16|, 1.175494350822287508e-38, PT ;  /* 0x008000001000780b */ /* 0x000fe20003f8e200 */
[----:B------:R-:W-:Y:S01]  /*20d0*/  @!P2 FMUL R66, R66, 16777216 ;  /* 0x4b8000004242a820 */ /* 0x000fe20000400000 */
[----:B------:R-:W-:Y:S01]  /*20e0*/  FADD R18, R26, R17 ;  /* 0x000000111a127221 */ /* 0x000fe20000000000 */
[----:B------:R-:W-:Y:S01]  /*20f0*/  FSETP.GEU.AND P2, PT, |R17|, 1.175494350822287508e-38, PT ;  /* 0x008000001100780b */ /* 0x000fe20003f4e200 */
[----:B------:R-:W-:Y:S01]  /*2100*/  FMUL R6, R6, R5 ;  /* 0x0000000506067220 */ /* 0x000fe20000400000 */
[----:B------:R-:W-:Y:S01]  /*2110*/  FSEL R21, R21, RZ, P0 ;  /* 0x000000ff15157208 */ /* 0x000fe20000000000 */
[----:B------:R-:W-:Y:S01]  /*2120*/  FADD R5, R27, R18 ;  /* 0x000000121b057221 */ /* 0x000fe20000000000 */
[----:B------:R-:W-:Y:S01]  /*2130*/  FSEL R34, R34, R17, P3 ;  /* 0x0000001122227208 */ /* 0x000fe20001800000 */
[----:B------:R-:W0:Y:S01]  /*2140*/  MUFU.RCP R32, R32 ;  /* 0x0000002000207308 */ /* 0x000e220000001000 */
[----:B------:R-:W-:Y:S01]  /*2150*/  FSETP.NEU.AND P3, PT, R4, RZ, PT ;  /* 0x000000ff0400720b */ /* 0x000fe20003f6d000 */
[----:B------:R-:W-:Y:S01]  /*2160*/  FFMA R51, R51, R21, R20 ;  /* 0x0000001533337223 */ /* 0x000fe20000000014 */
[----:B------:R-:W-:Y:S01]  /*2170*/  FMUL R20, R27, 0.25 ;  /* 0x3e8000001b147820 */ /* 0x000fe20000400000 */
[----:B--2---:R-:W-:Y:S01]  /*2180*/  FMUL R22, R22, R47 ;  /* 0x0000002f16167220 */ /* 0x004fe20000400000 */
[----:B------:R-:W-:Y:S01]  /*2190*/  FSEL R31, R31, RZ, P3 ;  /* 0x000000ff1f1f7208 */ /* 0x000fe20001800000 */
[--C-:B------:R-:W-:Y:S01]  /*21a0*/  FADD R52, R52, -R51.reuse ;  /* 0x8000003334347221 */ /* 0x100fe20000000000 */
[----:B------:R-:W-:Y:S01]  /*21b0*/  FSETP.GT.AND P3, PT, |R5|, 8.50705917302346158658e+37, PT ;  /* 0x7e8000000500780b */ /* 0x000fe20003f64200 */
[----:B------:R-:W-:Y:S01]  /*21c0*/  @!P4 FMUL R19, R19, 16777216 ;  /* 0x4b8000001313c820 */ /* 0x000fe20000400000 */
[----:B------:R-:W-:Y:S01]  /*21d0*/  @!P4 FMUL R24, R24, 16777216 ;  /* 0x4b8000001818c820 */ /* 0x000fe20000400000 */
[----:B------:R-:W-:Y:S01]  /*21e0*/  @!P2 FMUL R34, R34, 16777216 ;  /* 0x4b8000002222a820 */ /* 0x000fe20000400000 */
[----:B------:R-:W-:Y:S01]  /*21f0*/  FSEL R27, R20, R27, P3 ;  /* 0x0000001b141b7208 */ /* 0x000fe20001800000 */
[C---:B------:R-:W-:Y:S01]  /*2200*/  FFMA R20, R52.reuse, R31, R51 ;  /* 0x0000001f34147223 */ /* 0x040fe20000000033 */
[----:B------:R-:W-:Y:S01]  /*2210*/  FSETP.NEU.AND P4, PT, R9, RZ, PT ;  /* 0x000000ff0900720b */ /* 0x000fe20003f8d000 */
[----:B------:R-:W-:Y:S01]  /*2220*/  FADD R50, R35, R50 ;  /* 0x0000003223327221 */ /* 0x000fe20000000000 */
[----:B------:R-:W-:Y:S01]  /*2230*/  FMUL R52, R52, R52 ;  /* 0x0000003434347220 */ /* 0x000fe20000400000 */
[----:B------:R-:W-:Y:S01]  /*2240*/  FADD R53, R53, -R20 ;  /* 0x8000001435357221 */ /* 0x000fe20000000000 */
[----:B------:R-:W-:Y:S01]  /*2250*/  FSEL R22, R22, RZ, P4 ;  /* 0x000000ff16167208 */ /* 0x000fe20002000000 */
[----:B------:R-:W1:Y:S01]  /*2260*/  MUFU.RCP R23, R23 ;  /* 0x0000001700177308 */ /* 0x000e620000001000 */
[----:B------:R-:W-:Y:S01]  /*2270*/  FFMA R21, R21, R6, R50 ;  /* 0x0000000615157223 */ /* 0x000fe20000000032 */
[----:B0-----:R-:W-:Y:S01]  /*2280*/  FMUL R32, R32, R65 ;  /* 0x0000004120207220 */ /* 0x001fe20000400000 */
[----:B------:R-:W-:Y:S01]  /*2290*/  FMUL R52, R7, R52 ;  /* 0x0000003407347220 */ /* 0x000fe20000400000 */
[C---:B------:R-:W-:Y:S01]  /*22a0*/  FMUL R7, R53.reuse, R53 ;  /* 0x0000003535077220 */ /* 0x040fe20000400000 */
[----:B------:R-:W-:Y:S01]  /*22b0*/  FSETP.NEU.AND P5, PT, R8, RZ, PT ;  /* 0x000000ff0800720b */ /* 0x000fe20003fad000 */
[----:B------:R-:W-:Y:S01]  /*22c0*/  FFMA R53, R53, R22, R20 ;  /* 0x0000001635357223 */ /* 0x000fe20000000014 */
[----:B------:R-:W-:Y:S01]  /*22d0*/  FADD R36, R36, R21 ;  /* 0x0000001524247221 */ /* 0x000fe20000000000 */
[----:B------:R-:W0:Y:S01]  /*22e0*/  MUFU.RCP R34, R34 ;  /* 0x0000002200227308 */ /* 0x000e220000001000 */
[----:B------:R-:W-:Y:S01]  /*22f0*/  FSEL R32, R32, RZ, P5 ;  /* 0x000000ff20207208 */ /* 0x000fe20002800000 */
[--C-:B------:R-:W-:Y:S01]  /*2300*/  FADD R54, R54, -R53.reuse ;  /* 0x8000003536367221 */ /* 0x100fe20000000000 */
[----:B------:R-:W-:Y:S01]  /*2310*/  FFMA R36, R31, R52, R36 ;  /* 0x000000341f247223 */ /* 0x000fe20000000024 */
[----:B------:R-:W-:Y:S01]  /*2320*/  FSETP.GEU.AND P4, PT, |R18|, 1.175494350822287508e-38, PT ;  /* 0x008000001200780b */ /* 0x000fe20003f8e200 */
[----:B------:R-:W-:Y:S01]  /*2330*/  FMUL R7, R4, R7 ;  /* 0x0000000704077220 */ /* 0x000fe20000400000 */
[----:B------:R-:W-:Y:S01]  /*2340*/  FMUL R33, R26, 0.25 ;  /* 0x3e8000001a217820 */ /* 0x000fe20000400000 */
[----:B------:R-:W-:Y:S01]  /*2350*/  FMUL R21, R18, 0.25 ;  /* 0x3e80000012157820 */ /* 0x000fe20000400000 */
[----:B------:R-:W2:Y:S01]  /*2360*/  MUFU.RCP R19, R19 ;  /* 0x0000001300137308 */ /* 0x000ea20000001000 */
[----:B------:R-:W-:Y:S01]  /*2370*/  FFMA R4, R54, R32, R53 ;  /* 0x0000002036047223 */ /* 0x000fe20000000035 */
[----:B------:R-:W-:Y:S01]  /*2380*/  FSETP.GT.AND P0, PT, |R18|, 8.50705917302346158658e+37, PT ;  /* 0x7e8000001200780b */ /* 0x000fe20003f04200 */
[----:B------:R-:W-:Y:S01]  /*2390*/  @!P2 FMUL R25, R25, 16777216 ;  /* 0x4b8000001919a820 */ /* 0x000fe20000400000 */
[----:B------:R-:W-:Y:S01]  /*23a0*/  FADD R37, R37, R36 ;  /* 0x0000002425257221 */ /* 0x000fe20000000000 */
[----:B------:R-:W-:Y:S01]  /*23b0*/  FMUL R54, R54, R54 ;  /* 0x0000003636367220 */ /* 0x000fe20000400000 */
[----:B------:R-:W-:Y:S01]  /*23c0*/  FADD R6, R28, R5 ;  /* 0x000000051c067221 */ /* 0x000fe20000000000 */
[----:B-1----:R-:W-:Y:S01]  /*23d0*/  FMUL R23, R23, R66 ;  /* 0x0000004217177220 */ /* 0x002fe20000400000 */
[----:B------:R-:W-:Y:S01]  /*23e0*/  FSEL R26, R33, R26, P0 ;  /* 0x0000001a211a7208 */ /* 0x000fe20000000000 */
[----:B0-----:R-:W-:Y:S01]  /*23f0*/  FMUL R34, R34, R25 ;  /* 0x0000001922227220 */ /* 0x001fe20000400000 */
[----:B------:R-:W-:Y:S01]  /*2400*/  FFMA R7, R22, R7, R37 ;  /* 0x0000000716077223 */ /* 0x000fe20000000025 */
[----:B------:R-:W-:Y:S01]  /*2410*/  FSEL R21, R21, R18, P0 ;  /* 0x0000001215157208 */ /* 0x000fe20000000000 */
[----:B------:R-:W-:Y:S01]  /*2420*/  FMUL R54, R9, R54 ;  /* 0x0000003609367220 */ /* 0x000fe20000400000 */
[----:B------:R-:W-:Y:S01]  /*2430*/  FSETP.NEU.AND P5, PT, R11, RZ, PT ;  /* 0x000000ff0b00720b */ /* 0x000fe20003fad000 */
[----:B------:R-:W-:Y:S01]  /*2440*/  FMUL R25, R28, 0.25 ;  /* 0x3e8000001c197820 */ /* 0x000fe20000400000 */
[C---:B------:R-:W-:Y:S01]  /*2450*/  FSETP.GEU.AND P0, PT, |R5|.reuse, 1.175494350822287508e-38, PT ;  /* 0x008000000500780b */ /* 0x040fe20003f0e200 */
[C---:B------:R-:W-:Y:S01]  /*2460*/  FMUL R9, R6.reuse, 0.25 ;  /* 0x3e80000006097820 */ /* 0x040fe20000400000 */
[----:B------:R-:W-:Y:S01]  /*2470*/  FSETP.GT.AND P2, PT, |R6|, 8.50705917302346158658e+37, PT ;  /* 0x7e8000000600780b */ /* 0x000fe20003f44200 */
[----:B------:R-:W-:Y:S01]  /*2480*/  FMUL R20, R5, 0.25 ;  /* 0x3e80000005147820 */ /* 0x000fe20000400000 */
[----:B------:R-:W-:Y:S01]  /*2490*/  FADD R7, R38, R7 ;  /* 0x0000000726077221 */ /* 0x000fe20000000000 */
[----:B------:R-:W-:Y:S01]  /*24a0*/  FSEL R23, R23, RZ, P5 ;  /* 0x000000ff17177208 */ /* 0x000fe20002800000 */
[----:B------:R-:W-:Y:S01]  /*24b0*/  FADD R55, R55, -R4 ;  /* 0x8000000437377221 */ /* 0x000fe20000000000 */
[----:B--2---:R-:W-:Y:S01]  /*24c0*/  FMUL R19, R19, R24 ;  /* 0x0000001813137220 */ /* 0x004fe20000400000 */
[----:B------:R-:W-:Y:S01]  /*24d0*/  FSEL R28, R25, R28, P2 ;  /* 0x0000001c191c7208 */ /* 0x000fe20001000000 */
[----:B------:R-:W-:Y:S01]  /*24e0*/  @!P4 FMUL R21, R21, 16777216 ;  /* 0x4b8000001515c820 */ /* 0x000fe20000400000 */
[----:B------:R-:W-:Y:S01]  /*24f0*/  FSEL R9, R9, R6, P2 ;  /* 0x0000000609097208 */ /* 0x000fe20001000000 */
[----:B------:R-:W-:Y:S01]  /*2500*/  FADD R25, R29, R6 ;  /* 0x000000061d197221 */ /* 0x000fe20000000000 */
[----:B------:R-:W-:Y:S01]  /*2510*/  FSETP.NEU.AND P2, PT, R16, RZ, PT ;  /* 0x000000ff1000720b */ /* 0x000fe20003f4d000 */
[----:B------:R-:W-:Y:S01]  /*2520*/  FFMA R54, R32, R54, R7 ;  /* 0x0000003620367223 */ /* 0x000fe20000000007 */
[----:B------:R-:W-:Y:S01]  /*2530*/  FSEL R20, R20, R5, P3 ;  /* 0x0000000514147208 */ /* 0x000fe20001800000 */
[----:B------:R-:W-:Y:S01]  /*2540*/  FFMA R7, R55, R23, R4 ;  /* 0x0000001737077223 */ /* 0x000fe20000000004 */
[----:B------:R-:W-:Y:S01]  /*2550*/  FSETP.GEU.AND P3, PT, |R6|, 1.175494350822287508e-38, PT ;  /* 0x008000000600780b */ /* 0x000fe20003f6e200 */
[----:B------:R-:W-:Y:S01]  /*2560*/  FMUL R4, R29, 0.25 ;  /* 0x3e8000001d047820 */ /* 0x000fe20000400000 */
[----:B------:R-:W-:Y:S01]  /*2570*/  FSEL R19, R19, RZ, P2 ;  /* 0x000000ff13137208 */ /* 0x000fe20001000000 */
[----:B------:R-:W0:Y:S01]  /*2580*/  MUFU.RCP R21, R21 ;  /* 0x0000001500157308 */ /* 0x000e220000001000 */
[----:B------:R-:W-:Y:S01]  /*2590*/  FSETP.GT.AND P2, PT, |R25|, 8.50705917302346158658e+37, PT ;  /* 0x7e8000001900780b */ /* 0x000fe20003f44200 */
[--C-:B------:R-:W-:Y:S01]  /*25a0*/  FADD R56, R56, -R7.reuse ;  /* 0x8000000738387221 */ /* 0x100fe20000000000 */
[----:B------:R-:W-:Y:S01]  /*25b0*/  @!P0 FMUL R20, R20, 16777216 ;  /* 0x4b80000014148820 */ /* 0x000fe20000400000 */
[----:B------:R-:W-:Y:S01]  /*25c0*/  FMUL R55, R55, R55 ;  /* 0x0000003737377220 */ /* 0x000fe20000400000 */
[----:B------:R-:W-:Y:S01]  /*25d0*/  FSEL R29, R4, R29, P2 ;  /* 0x0000001d041d7208 */ /* 0x000fe20001000000 */
[C---:B------:R-:W-:Y:S01]  /*25e0*/  FMUL R4, R56.reuse, R56 ;  /* 0x0000003838047220 */ /* 0x040fe20000400000 */
[----:B------:R-:W-:Y:S01]  /*25f0*/  FFMA R56, R56, R19, R7 ;  /* 0x0000001338387223 */ /* 0x000fe20000000007 */
[----:B------:R-:W-:Y:S01]  /*2600*/  FADD R54, R39, R54 ;  /* 0x0000003627367221 */ /* 0x000fe20000000000 */
[----:B------:R-:W-:Y:S01]  /*2610*/  FMUL R55, R8, R55 ;  /* 0x0000003708377220 */ /* 0x000fe20000400000 */
[----:B------:R-:W-:Y:S01]  /*2620*/  @!P0 FMUL R27, R27, 16777216 ;  /* 0x4b8000001b1b8820 */ /* 0x000fe20000400000 */
[----:B------:R-:W1:Y:S01]  /*2630*/  MUFU.RCP R20, R20 ;  /* 0x0000001400147308 */ /* 0x000e620000001000 */
[----:B------:R-:W-:Y:S01]  /*2640*/  @!P4 FMUL R26, R26, 16777216 ;  /* 0x4b8000001a1ac820 */ /* 0x000fe20000400000 */
[----:B------:R-:W-:Y:S01]  /*2650*/  FSETP.GEU.AND P0, PT, |R25|, 1.175494350822287508e-38, PT ;  /* 0x008000001900780b */ /* 0x000fe20003f0e200 */
[----:B------:R-:W-:Y:S01]  /*2660*/  @!P3 FMUL R9, R9, 16777216 ;  /* 0x4b8000000909b820 */ /* 0x000fe20000400000 */
[----:B------:R-:W-:Y:S01]  /*2670*/  FSETP.NEU.AND P4, PT, R17, RZ, PT ;  /* 0x000000ff1100720b */ /* 0x000fe20003f8d000 */
[----:B------:R-:W-:Y:S01]  /*2680*/  FMUL R4, R11, R4 ;  /* 0x000000040b047220 */ /* 0x000fe20000400000 */
[----:B------:R-:W-:Y:S01]  /*2690*/  FADD R57, R57, -R56 ;  /* 0x8000003839397221 */ /* 0x000fe20000000000 */
[----:B------:R-:W-:Y:S01]  /*26a0*/  FFMA R55, R23, R55, R54 ;  /* 0x0000003717377223 */ /* 0x000fe20000000036 */
[----:B------:R-:W-:Y:S01]  /*26b0*/  FMUL R8, R25, 0.25 ;  /* 0x3e80000019087820 */ /* 0x000fe20000400000 */
[----:B------:R-:W-:Y:S01]  /*26c0*/  FADD R11, R30, R25 ;  /* 0x000000191e0b7221 */ /* 0x000fe20000000000 */
[----:B------:R-:W-:Y:S01]  /*26d0*/  FSEL R34, R34, RZ, P4 ;  /* 0x000000ff22227208 */ /* 0x000fe20002000000 */
[----:B------:R-:W-:Y:S01]  /*26e0*/  FMUL R7, R57, R57 ;  /* 0x0000003939077220 */ /* 0x000fe20000400000 */
[----:B------:R-:W-:Y:S01]  /*26f0*/  FADD R40, R40, R55 ;  /* 0x0000003728287221 */ /* 0x000fe20000000000 */
[----:B------:R-:W2:Y:S01]  /*2700*/  MUFU.RCP R9, R9 ;  /* 0x0000000900097308 */ /* 0x000ea20000001000 */
[----:B0-----:R-:W-:Y:S01]  /*2710*/  FMUL R21, R21, R26 ;  /* 0x0000001a15157220 */ /* 0x001fe20000400000 */
[----:B------:R-:W-:Y:S01]  /*2720*/  @!P3 FMUL R28, R28, 16777216 ;  /* 0x4b8000001c1cb820 */ /* 0x000fe20000400000 */
[----:B------:R-:W-:Y:S01]  /*2730*/  FSEL R8, R8, R25, P2 ;  /* 0x0000001908087208 */ /* 0x000fe20001000000 */
[----:B------:R-:W-:Y:S01]  /*2740*/  FFMA R57, R57, R34, R56 ;  /* 0x0000002239397223 */ /* 0x000fe20000000038 */
[----:B------:R-:W-:Y:S01]  /*2750*/  FSETP.GEU.AND P4, PT, |R11|, 1.175494350822287508e-38, PT ;  /* 0x008000000b00780b */ /* 0x000fe20003f8e200 */
[----:B------:R-:W-:Y:S01]  /*2760*/  FMUL R7, R16, R7 ;  /* 0x0000000710077220 */ /* 0x000fe20000400000 */
[----:B------:R-:W-:Y:S01]  /*2770*/  FSETP.NEU.AND P3, PT, R18, RZ, PT ;  /* 0x000000ff1200720b */ /* 0x000fe20003f6d000 */
[----:B------:R-:W-:Y:S01]  /*2780*/  FFMA R4, R19, R4, R40 ;  /* 0x0000000413047223 */ /* 0x000fe20000000028 */
[C---:B------:R-:W-:Y:S01]  /*2790*/  FMUL R16, R11.reuse, 0.25 ;  /* 0x3e8000000b107820 */ /* 0x040fe20000400000 */
[----:B------:R-:W-:Y:S01]  /*27a0*/  FSETP.GT.AND P2, PT, |R11|, 8.50705917302346158658e+37, PT ;  /* 0x7e8000000b00780b */ /* 0x000fe20003f44200 */
[----:B------:R-:W-:Y:S01]  /*27b0*/  @!P0 FMUL R8, R8, 16777216 ;  /* 0x4b80000008088820 */ /* 0x000fe20000400000 */
[----:B------:R-:W-:Y:S01]  /*27c0*/  FSEL R21, R21, RZ, P3 ;  /* 0x000000ff15157208 */ /* 0x000fe20001800000 */
[--C-:B------:R-:W-:Y:S01]  /*27d0*/  FADD R58, R58, -R57.reuse ;  /* 0x800000393a3a7221 */ /* 0x100fe20000000000 */
[----:B------:R-:W-:Y:S01]  /*27e0*/  FADD R41, R41, R4 ;  /* 0x0000000429297221 */ /* 0x000fe20000000000 */
[----:B------:R-:W0:Y:S01]  /*27f0*/  SHFL.BFLY PT, R22, R11, 0x10, 0x1f ;  /* 0x0e001f000b167f89 */ /* 0x000e2200000e0000 */
[----:B-1----:R-:W-:Y:S01]  /*2800*/  FMUL R20, R20, R27 ;  /* 0x0000001b14147220 */ /* 0x002fe20000400000 */
[----:B------:R-:W-:Y:S01]  /*2810*/  FSEL R16, R16, R11, P2 ;  /* 0x0000000b10107208 */ /* 0x000fe20001000000 */
[----:B------:R-:W-:Y:S01]  /*2820*/  FFMA R4, R58, R21, R57 ;  /* 0x000000153a047223 */ /* 0x000fe20000000039 */
[----:B------:R-:W-:Y:S01]  /*2830*/  FSETP.NEU.AND P3, PT, R5, RZ, PT ;  /* 0x000000ff0500720b */ /* 0x000fe20003f6d000 */
[----:B------:R-:W-:Y:S01]  /*2840*/  FFMA R7, R34, R7, R41 ;  /* 0x0000000722077223 */ /* 0x000fe20000000029 */
[----:B------:R-:W-:Y:S01]  /*2850*/  FMUL R58, R58, R58 ;  /* 0x0000003a3a3a7220 */ /* 0x000fe20000400000 */
[----:B------:R-:W1:Y:S01]  /*2860*/  MUFU.RCP R8, R8 ;  /* 0x0000000800087308 */ /* 0x000e620000001000 */
[----:B------:R-:W-:Y:S01]  /*2870*/  FSEL R20, R20, RZ, P3 ;  /* 0x000000ff14147208 */ /* 0x000fe20001800000 */
[----:B------:R-:W-:Y:S01]  /*2880*/  @!P4 FMUL R16, R16, 16777216 ;  /* 0x4b8000001010c820 */ /* 0x000fe20000400000 */
[--C-:B------:R-:W-:Y:S01]  /*2890*/  FADD R59, R59, -R4.reuse ;  /* 0x800000043b3b7221 */ /* 0x100fe20000000000 */
[----:B------:R-:W-:Y:S01]  /*28a0*/  FADD R42, R42, R7 ;  /* 0x000000072a2a7221 */ /* 0x000fe20000000000 */
[----:B------:R-:W-:Y:S01]  /*28b0*/  FMUL R58, R17, R58 ;  /* 0x0000003a113a7220 */ /* 0x000fe20000400000 */
[----:B--2---:R-:W-:Y:S01]  /*28c0*/  FMUL R9, R9, R28 ;  /* 0x0000001c09097220 */ /* 0x004fe20000400000 */
[----:B------:R-:W-:Y:S01]  /*28d0*/  FSETP.NEU.AND P3, PT, R6, RZ, PT ;  /* 0x000000ff0600720b */ /* 0x000fe20003f6d000 */
[----:B------:R-:W-:Y:S01]  /*28e0*/  FFMA R7, R59, R20, R4 ;  /* 0x000000143b077223 */ /* 0x000fe20000000004 */
[----:B------:R-:W-:Y:S01]  /*28f0*/  FFMA R42, R21, R58, R42 ;  /* 0x0000003a152a7223 */ /* 0x000fe2000000002a */
[----:B------:R-:W-:Y:S01]  /*2900*/  FMUL R59, R59, R59 ;  /* 0x0000003b3b3b7220 */ /* 0x000fe20000400000 */
[----:B------:R-:W2:Y:S01]  /*2910*/  MUFU.RCP R16, R16 ;  /* 0x0000001000107308 */ /* 0x000ea20000001000 */
[----:B------:R-:W-:Y:S01]  /*2920*/  FMUL R17, R30, 0.25 ;  /* 0x3e8000001e117820 */ /* 0x000fe20000400000 */
[----:B------:R-:W-:Y:S01]  /*2930*/  FSEL R9, R9, RZ, P3 ;  /* 0x000000ff09097208 */ /* 0x000fe20001800000 */
[--C-:B------:R-:W-:Y:S01]  /*2940*/  FADD R60, R60, -R7.reuse ;  /* 0x800000073c3c7221 */ /* 0x100fe20000000000 */
[----:B------:R-:W-:Y:S01]  /*2950*/  FADD R43, R43, R42 ;  /* 0x0000002a2b2b7221 */ /* 0x000fe20000000000 */
[----:B------:R-:W-:Y:S01]  /*2960*/  FMUL R59, R18, R59 ;  /* 0x0000003b123b7220 */ /* 0x000fe20000400000 */
[----:B------:R-:W-:Y:S01]  /*2970*/  @!P0 FMUL R29, R29, 16777216 ;  /* 0x4b8000001d1d8820 */ /* 0x000fe20000400000 */
[----:B------:R-:W-:Y:S01]  /*2980*/  FSEL R17, R17, R30, P2 ;  /* 0x0000001e11117208 */ /* 0x000fe20001000000 */
[----:B------:R-:W-:Y:S01]  /*2990*/  FFMA R4, R60, R9, R7 ;  /* 0x000000093c047223 */ /* 0x000fe20000000007 */
[----:B------:R-:W-:Y:S01]  /*29a0*/  FFMA R43, R20, R59, R43 ;  /* 0x0000003b142b7223 */ /* 0x000fe2000000002b */
[----:B-1----:R-:W-:Y:S01]  /*29b0*/  FMUL R8, R8, R29 ;  /* 0x0000001d08087220 */ /* 0x002fe20000400000 */
[----:B------:R-:W-:Y:S01]  /*29c0*/  FMUL R60, R60, R60 ;  /* 0x0000003c3c3c7220 */ /* 0x000fe20000400000 */
[----:B------:R-:W-:Y:S01]  /*29d0*/  FSETP.NEU.AND P0, PT, R25, RZ, PT ;  /* 0x000000ff1900720b */ /* 0x000fe20003f0d000 */
[----:B------:R-:W-:Y:S01]  /*29e0*/  FADD R61, R61, -R4 ;  /* 0x800000043d3d7221 */ /* 0x000fe20000000000 */
[----:B------:R-:W-:Y:S01]  /*29f0*/  FADD R44, R44, R43 ;  /* 0x0000002b2c2c7221 */ /* 0x000fe20000000000 */
[----:B------:R-:W-:Y:S01]  /*2a00*/  @!P4 FMUL R17, R17, 16777216 ;  /* 0x4b8000001111c820 */ /* 0x000fe20000400000 */
[----:B------:R-:W-:Y:S01]  /*2a10*/  FMUL R60, R5, R60 ;  /* 0x0000003c053c7220 */ /* 0x000fe20000400000 */
[----:B0-----:R-:W-:Y:S01]  /*2a20*/  FADD R7, R11, R22 ;  /* 0x000000160b077221 */ /* 0x001fe20000000000 */
[----:B------:R-:W-:Y:S01]  /*2a30*/  FSEL R8, R8, RZ, P0 ;  /* 0x000000ff08087208 */ /* 0x000fe20000000000 */
[----:B------:R-:W-:Y:S01]  /*2a40*/  FMUL R5, R61, R61 ;  /* 0x0000003d3d057220 */ /* 0x000fe20000400000 */
[----:B--2---:R-:W-:Y:S01]  /*2a50*/  FMUL R16, R16, R17 ;  /* 0x0000001110107220 */ /* 0x004fe20000400000 */
[----:B------:R-:W-:Y:S01]  /*2a60*/  FFMA R44, R9, R60, R44 ;  /* 0x0000003c092c7223 */ /* 0x000fe2000000002c */
[----:B------:R-:W-:Y:S01]  /*2a70*/  FSETP.NEU.AND P2, PT, R11, RZ, PT ;  /* 0x000000ff0b00720b */ /* 0x000fe20003f4d000 */
[----:B------:R-:W-:Y:S01]  /*2a80*/  FFMA R61, R61, R8, R4 ;  /* 0x000000083d3d7223 */ /* 0x000fe20000000004 */
[----:B------:R-:W-:Y:S01]  /*2a90*/  FSETP.GEU.AND P3, PT, |R7|, 1.175494350822287508e-38, PT ;  /* 0x008000000700780b */ /* 0x000fe20003f6e200 */
[----:B------:R-:W-:Y:S01]  /*2aa0*/  FMUL R5, R6, R5 ;  /* 0x0000000506057220 */ /* 0x000fe20000400000 */
[----:B------:R-:W-:Y:S01]  /*2ab0*/  FADD R45, R45, R44 ;  /* 0x0000002c2d2d7221 */ /* 0x000fe20000000000 */
[C---:B------:R-:W-:Y:S01]  /*2ac0*/  FMUL R6, R7.reuse, 0.25 ;  /* 0x3e80000007067820 */ /* 0x040fe20000400000 */
[----:B------:R-:W0:Y:S01]  /*2ad0*/  SHFL.BFLY PT, R18, R7, 0x8, 0x1f ;  /* 0x0d001f0007127f89 */ /* 0x000e2200000e0000 */
[C---:B------:R-:W-:Y:S01]  /*2ae0*/  FSETP.GT.AND P0, PT, |R7|.reuse, 8.50705917302346158658e+37, PT ;  /* 0x7e8000000700780b */ /* 0x040fe20003f04200 */
[----:B------:R-:W-:Y:S01]  /*2af0*/  FADD R62, R62, -R61 ;  /* 0x8000003d3e3e7221 */ /* 0x000fe20000000000 */
[----:B------:R-:W-:Y:S01]  /*2b00*/  FSEL R16, R16, RZ, P2 ;  /* 0x000000ff10107208 */ /* 0x000fe20001000000 */
[----:B------:R-:W-:Y:S01]  /*2b10*/  FFMA R5, R8, R5, R45 ;  /* 0x0000000508057223 */ /* 0x000fe2000000002d */
[----:B------:R-:W-:Y:S01]  /*2b20*/  FSEL R8, R6, R7, P0 ;  /* 0x0000000706087208 */ /* 0x000fe20000000000 */
[C---:B------:R-:W-:Y:S01]  /*2b30*/  FMUL R4, R62.reuse, R62 ;  /* 0x0000003e3e047220 */ /* 0x040fe20000400000 */
[----:B------:R-:W-:Y:S01]  /*2b40*/  FSETP.NEU.AND P2, PT, R7, RZ, PT ;  /* 0x000000ff0700720b */ /* 0x000fe20003f4d000 */
[----:B------:R-:W-:Y:S01]  /*2b50*/  FFMA R61, R62, R16, R61 ;  /* 0x000000103e3d7223 */ /* 0x000fe2000000003d */
[----:B------:R-:W-:Y:S01]  /*2b60*/  FADD R5, R46, R5 ;  /* 0x000000052e057221 */ /* 0x000fe20000000000 */
[----:B------:R-:W-:Y:S01]  /*2b70*/  @!P3 FMUL R8, R8, 16777216 ;  /* 0x4b8000000808b820 */ /* 0x000fe20000400000 */
[----:B------:R-:W-:Y:S01]  /*2b80*/  FMUL R4, R25, R4 ;  /* 0x0000000419047220 */ /* 0x000fe20000400000 */
[----:B------:R-:W-:Y:S01]  /*2b90*/  LOP3.LUT R48, R0, 0x40, RZ, 0xc0, !PT ;  /* 0x0000004000307812 */ /* 0x000fe200078ec0ff */
[----:B------:R-:W1:Y:S01]  /*2ba0*/  SHFL.BFLY PT, R6, R61, 0x10, 0x1f ;  /* 0x0e001f003d067f89 */ /* 0x000e6200000e0000 */
[----:B------:R-:W2:Y:S01]  /*2bb0*/  MUFU.RCP R9, R8 ;  /* 0x0000000800097308 */ /* 0x000ea20000001000 */
[----:B------:R-:W-:Y:S01]  /*2bc0*/  FFMA R4, R16, R4, R5 ;  /* 0x0000000410047223 */ /* 0x000fe20000000005 */
[----:B------:R-:W-:Y:S01]  /*2bd0*/  @P0 FMUL R22, R22, 0.25 ;  /* 0x3e80000016160820 */ /* 0x000fe20000400000 */
[----:B------:R-:W-:-:S02]  /*2be0*/  IMAD.IADD R51, R3, 0x1, R12 ;  /* 0x0000000103337824 */ /* 0x000fc400078e020c */
[----:B------:R-:W-:Y:S01]  /*2bf0*/  IMAD.MOV.U32 R75, RZ, RZ, -0x800000 ;  /* 0xff800000ff4b7424 */ /* 0x000fe200078e00ff */
[----:B------:R-:W3:Y:S01]  /*2c00*/  SHFL.BFLY PT, R5, R4, 0x10, 0x1f ;  /* 0x0e001f0004057f89 */ /* 0x000ee200000e0000 */
[----:B------:R-:W-:Y:S01]  /*2c10*/  @!P3 FMUL R22, R22, 16777216 ;  /* 0x4b8000001616b820 */ /* 0x000fe20000400000 */
[----:B------:R-:W-:Y:S01]  /*2c20*/  IMAD.MOV.U32 R82, RZ, RZ, -0x400 ;  /* 0xfffffc00ff527424 */ /* 0x000fe200078e00ff */
[----:B0-----:R-:W-:Y:S01]  /*2c30*/  FADD R16, R7, R18 ;  /* 0x0000001207107221 */ /* 0x001fe20000000000 */
[----:B------:R-:W-:Y:S02]  /*2c40*/  IMAD.MOV.U32 R77, RZ, RZ, -0x1 ;  /* 0xffffffffff4d7424 */ /* 0x000fe400078e00ff */
[----:B------:R-:W-:Y:S01]  /*2c50*/  IMAD.MOV.U32 R89, RZ, RZ, 0x7f800000 ;  /* 0x7f800000ff597424 */ /* 0x000fe200078e00ff */
[C---:B------:R-:W-:Y:S01]  /*2c60*/  FMUL R17, R16.reuse, 0.25 ;  /* 0x3e80000010117820 */ /* 0x040fe20000400000 */
[C---:B------:R-:W-:Y:S01]  /*2c70*/  FSETP.GEU.AND P3, PT, |R16|.reuse, 1.175494350822287508e-38, PT ;  /* 0x008000001000780b */ /* 0x040fe20003f6e200 */
[----:B--2---:R-:W-:Y:S01]  /*2c80*/  FMUL R9, R9, R22 ;  /* 0x0000001609097220 */ /* 0x004fe20000400000 */
[----:B------:R-:W-:Y:S01]  /*2c90*/  FSETP.GT.AND P0, PT, |R16|, 8.50705917302346158658e+37, PT ;  /* 0x7e8000001000780b */ /* 0x000fe20003f04200 */
[----:B------:R-:W0:Y:S01]  /*2ca0*/  SHFL.BFLY PT, R19, R16, 0x4, 0x1f ;  /* 0x0c801f0010137f89 */ /* 0x000e2200000e0000 */
[----:B------:R-:W-:-:S02]  /*2cb0*/  IMAD.MOV.U32 R52, RZ, RZ, -0x800000 ;  /* 0xff800000ff347424 */ /* 0x000fc400078e00ff */
[----:B------:R-:W-:Y:S01]  /*2cc0*/  FSEL R9, R9, RZ, P2 ;  /* 0x000000ff09097208 */ /* 0x000fe20001000000 */
[----:B------:R-:W-:Y:S01]  /*2cd0*/  IMAD.MOV.U32 R80, RZ, RZ, -0x800000 ;  /* 0xff800000ff507424 */ /* 0x000fe200078e00ff */
[----:B-1----:R-:W-:Y:S01]  /*2ce0*/  FADD R6, -R61, R6 ;  /* 0x000000063d067221 */ /* 0x002fe20000000100 */
[----:B------:R-:W-:Y:S01]  /*2cf0*/  FSEL R17, R17, R16, P0 ;  /* 0x0000001011117208 */ /* 0x000fe20000000000 */
[----:B------:R-:W-:Y:S01]  /*2d00*/  IMAD.MOV.U32 R79, RZ, RZ, -0x800000 ;  /* 0xff800000ff4f7424 */ /* 0x000fe200078e00ff */
[----:B------:R-:W-:Y:S01]  /*2d10*/  FSETP.NEU.AND P2, PT, R16, RZ, PT ;  /* 0x000000ff1000720b */ /* 0x000fe20003f4d000 */
[C---:B------:R-:W-:Y:S01]  /*2d20*/  FMUL R8, R6.reuse, R6 ;  /* 0x0000000606087220 */ /* 0x040fe20000400000 */
[----:B------:R-:W-:Y:S01]  /*2d30*/  FFMA R6, R6, R9, R61 ;  /* 0x0000000906067223 */ /* 0x000fe2000000003d */
[----:B------:R-:W-:Y:S01]  /*2d40*/  @!P3 FMUL R17, R17, 16777216 ;  /* 0x4b8000001111b820 */ /* 0x000fe20000400000 */
[----:B---3--:R-:W-:Y:S01]  /*2d50*/  FADD R4, R4, R5 ;  /* 0x0000000504047221 */ /* 0x008fe20000000000 */
[----:B------:R-:W-:Y:S01]  /*2d60*/  FMUL R8, R11, R8 ;  /* 0x000000080b087220 */ /* 0x000fe20000400000 */
[----:B------:R-:W-:Y:S01]  /*2d70*/  @P0 FMUL R18, R18, 0.25 ;  /* 0x3e80000012120820 */ /* 0x000fe20000400000 */
[----:B------:R-:W1:Y:S01]  /*2d80*/  SHFL.BFLY PT, R5, R6, 0x8, 0x1f ;  /* 0x0d001f0006057f89 */ /* 0x000e6200000e0000 */
[----:B------:R-:W-:Y:S01]  /*2d90*/  IMAD.MOV.U32 R87, RZ, RZ, -0x800000 ;  /* 0xff800000ff577424 */ /* 0x000fe200078e00ff */
[----:B------:R-:W2:Y:S01]  /*2da0*/  MUFU.RCP R17, R17 ;  /* 0x0000001100117308 */ /* 0x000ea20000001000 */
[----:B------:R-:W-:Y:S01]  /*2db0*/  FFMA R4, R9, R8, R4 ;  /* 0x0000000809047223 */ /* 0x000fe20000000004 */
[----:B------:R-:W-:Y:S01]  /*2dc0*/  @!P3 FMUL R18, R18, 16777216 ;  /* 0x4b8000001212b820 */ /* 0x000fe20000400000 */
[----:B------:R-:W-:-:S02]  /*2dd0*/  IMAD.MOV.U32 R78, RZ, RZ, -0x800000 ;  /* 0xff800000ff4e7424 */ /* 0x000fc400078e00ff */
[----:B------:R-:W-:Y:S01]  /*2de0*/  IMAD.MOV.U32 R65, RZ, RZ, -0x800000 ;  /* 0xff800000ff417424 */ /* 0x000fe200078e00ff */
[----:B------:R-:W3:Y:S01]  /*2df0*/  SHFL.BFLY PT, R9, R4, 0x8, 0x1f ;  /* 0x0d001f0004097f89 */ /* 0x000ee200000e0000 */
[----:B0-----:R-:W-:Y:S01]  /*2e00*/  FADD R11, R16, R19 ;  /* 0x00000013100b7221 */ /* 0x001fe20000000000 */
[----:B------:R-:W-:Y:S02]  /*2e10*/  IMAD.MOV.U32 R66, RZ, RZ, -0x800000 ;  /* 0xff800000ff427424 */ /* 0x000fe400078e00ff */
[----:B------:R-:W-:Y:S01]  /*2e20*/  IMAD.MOV.U32 R69, RZ, RZ, -0x800000 ;  /* 0xff800000ff457424 */ /* 0x000fe200078e00ff */
[C---:B------:R-:W-:Y:S01]  /*2e30*/  FMUL R8, R11.reuse, 0.25 ;  /* 0x3e8000000b087820 */ /* 0x040fe20000400000 */
[C---:B------:R-:W-:Y:S01]  /*2e40*/  FSETP.GEU.AND P3, PT, |R11|.reuse, 1.175494350822287508e-38, PT ;  /* 0x008000000b00780b */ /* 0x040fe20003f6e200 */
[----:B------:R-:W0:Y:S01]  /*2e50*/  SHFL.BFLY PT, R20, R11, 0x2, 0x1f ;  /* 0x0c401f000b147f89 */ /* 0x000e2200000e0000 */
[----:B------:R-:W-:Y:S01]  /*2e60*/  FSETP.GT.AND P0, PT, |R11|, 8.50705917302346158658e+37, PT ;  /* 0x7e8000000b00780b */ /* 0x000fe20003f04200 */
[----:B------:R-:W-:Y:S01]  /*2e70*/  IMAD.MOV.U32 R70, RZ, RZ, -0x800000 ;  /* 0xff800000ff467424 */ /* 0x000fe200078e00ff */
[----:B--2---:R-:W-:Y:S01]  /*2e80*/  FMUL R18, R17, R18 ;  /* 0x0000001211127220 */ /* 0x004fe20000400000 */
[----:B------:R-:W-:Y:S01]  /*2e90*/  IMAD.MOV.U32 R73, RZ, RZ, -0x800000 ;  /* 0xff800000ff497424 */ /* 0x000fe200078e00ff */
[----:B------:R-:W-:Y:S01]  /*2ea0*/  FSEL R17, R8, R11, P0 ;  /* 0x0000000b08117208 */ /* 0x000fe20000000000 */
[----:B------:R-:W-:-:S02]  /*2eb0*/  IMAD.MOV.U32 R81, RZ, RZ, -0x800000 ;  /* 0xff800000ff517424 */ /* 0x000fc400078e00ff */
[----:B------:R-:W-:Y:S01]  /*2ec0*/  FSEL R18, R18, RZ, P2 ;  /* 0x000000ff12127208 */ /* 0x000fe20001000000 */
[----:B-1----:R-:W-:Y:S01]  /*2ed0*/  FADD R5, -R6, R5 ;  /* 0x0000000506057221 */ /* 0x002fe20000000100 */
[----:B------:R-:W-:Y:S01]  /*2ee0*/  FSETP.NEU.AND P2, PT, R11, RZ, PT ;  /* 0x000000ff0b00720b */ /* 0x000fe20003f4d000 */
[----:B------:R-:W-:Y:S01]  /*2ef0*/  IMAD.MOV.U32 R61, RZ, RZ, -0x800000 ;  /* 0xff800000ff3d7424 */ /* 0x000fe200078e00ff */
[----:B------:R-:W-:Y:S01]  /*2f00*/  @!P3 FMUL R17, R17, 16777216 ;  /* 0x4b8000001111b820 */ /* 0x000fe20000400000 */
[C---:B------:R-:W-:Y:S01]  /*2f10*/  FMUL R8, R5.reuse, R5 ;  /* 0x0000000505087220 */ /* 0x040fe20000400000 */
[----:B------:R-:W-:Y:S01]  /*2f20*/  FFMA R5, R5, R18, R6 ;  /* 0x0000001205057223 */ /* 0x000fe20000000006 */
[----:B------:R-:W-:Y:S01]  /*2f30*/  @P0 FMUL R19, R19, 0.25 ;  /* 0x3e80000013130820 */ /* 0x000fe20000400000 */
[----:B------:R-:W1:Y:S01]  /*2f40*/  MUFU.RCP R6, R17 ;  /* 0x0000001100067308 */ /* 0x000e620000001000 */
[----:B---3--:R-:W-:Y:S01]  /*2f50*/  FADD R9, R4, R9 ;  /* 0x0000000904097221 */ /* 0x008fe20000000000 */
[----:B------:R-:W-:Y:S01]  /*2f60*/  FMUL R8, R7, R8 ;  /* 0x0000000807087220 */ /* 0x000fe20000400000 */
[----:B------:R-:W2:Y:S01]  /*2f70*/  SHFL.BFLY PT, R4, R5, 0x4, 0x1f ;  /* 0x0c801f0005047f89 */ /* 0x000ea200000e0000 */
[----:B------:R-:W-:Y:S01]  /*2f80*/  @!P3 FMUL R19, R19, 16777216 ;  /* 0x4b8000001313b820 */ /* 0x000fe20000400000 */
[----:B------:R-:W-:Y:S01]  /*2f90*/  IMAD.MOV.U32 R62, RZ, RZ, -0x800000 ;  /* 0xff800000ff3e7424 */ /* 0x000fe200078e00ff */
[----:B------:R-:W-:Y:S01]  /*2fa0*/  FFMA R8, R18, R8, R9 ;  /* 0x0000000812087223 */ /* 0x000fe20000000009 */
[----:B------:R-:W-:Y:S01]  /*2fb0*/  IMAD.MOV.U32 R55, RZ, RZ, -0x800000 ;  /* 0xff800000ff377424 */ /* 0x000fe200078e00ff */
[----:B0-----:R-:W-:Y:S01]  /*2fc0*/  FADD R18, R11, R20 ;  /* 0x000000140b127221 */ /* 0x001fe20000000000 */
[----:B------:R-:W-:-:S02]  /*2fd0*/  IMAD.MOV.U32 R58, RZ, RZ, -0x800000 ;  /* 0xff800000ff3a7424 */ /* 0x000fc400078e00ff */
[----:B------:R-:W0:Y:S01]  /*2fe0*/  SHFL.BFLY PT, R7, R8, 0x4, 0x1f ;  /* 0x0c801f0008077f89 */ /* 0x000e2200000e0000 */
[C---:B------:R-:W-:Y:S01]  /*2ff0*/  FMUL R9, R18.reuse, 0.25 ;  /* 0x3e80000012097820 */ /* 0x040fe20000400000 */
[C---:B------:R-:W-:Y:S01]  /*3000*/  FSETP.GEU.AND P3, PT, |R18|.reuse, 1.175494350822287508e-38, PT ;  /* 0x008000001200780b */ /* 0x040fe20003f6e200 */
[----:B------:R-:W-:Y:S01]  /*3010*/  IMAD.MOV.U32 R86, RZ, RZ, 0x7f800000 ;  /* 0x7f800000ff567424 */ /* 0x000fe200078e00ff */
[----:B------:R-:W-:Y:S01]  /*3020*/  FSETP.GT.AND P0, PT, |R18|, 8.50705917302346158658e+37, PT ;  /* 0x7e8000001200780b */ /* 0x000fe20003f04200 */
[----:B-1----:R-:W-:Y:S01]  /*3030*/  FMUL R6, R6, R19 ;  /* 0x0000001306067220 */ /* 0x002fe20000400000 */
[----:B------:R-:W-:Y:S01]  /*3040*/  IMAD.MOV.U32 R83, RZ, RZ, 0x7f800000 ;  /* 0x7f800000ff537424 */ /* 0x000fe200078e00ff */
[----:B------:R-:W1:Y:S01]  /*3050*/  SHFL.BFLY PT, R19, R18, 0x1, 0x1f ;  /* 0x0c201f0012137f89 */ /* 0x000e6200000e0000 */
[----:B------:R-:W-:Y:S01]  /*3060*/  FSEL R17, R9, R18, P0 ;  /* 0x0000001209117208 */ /* 0x000fe20000000000 */
[----:B------:R-:W-:Y:S01]  /*3070*/  IMAD.MOV.U32 R71, RZ, RZ, 0x7f800000 ;  /* 0x7f800000ff477424 */ /* 0x000fe200078e00ff */
[----:B------:R-:W-:Y:S01]  /*3080*/  FSEL R6, R6, RZ, P2 ;  /* 0x000000ff06067208 */ /* 0x000fe20001000000 */
[----:B------:R-:W-:Y:S01]  /*3090*/  IMAD.MOV.U32 R72, RZ, RZ, 0x7f800000 ;  /* 0x7f800000ff487424 */ /* 0x000fe200078e00ff */
[----:B------:R-:W-:Y:S01]  /*30a0*/  FSETP.NEU.AND P2, PT, R18, RZ, PT ;  /* 0x000000ff1200720b */ /* 0x000fe20003f4d000 */
[----:B------:R-:W-:-:S02]  /*30b0*/  IMAD.MOV.U32 R53, RZ, RZ, 0x7f800000 ;  /* 0x7f800000ff357424 */ /* 0x000fc400078e00ff */
[----:B------:R-:W-:Y:S01]  /*30c0*/  @!P3 FMUL R17, R17, 16777216 ;  /* 0x4b8000001111b820 */ /* 0x000fe20000400000 */
[----:B--2---:R-:W-:Y:S01]  /*30d0*/  FADD R4, -R5, R4 ;  /* 0x0000000405047221 */ /* 0x004fe20000000100 */
[----:B------:R-:W-:Y:S01]  /*30e0*/  @P0 FMUL R20, R20, 0.25 ;  /* 0x3e80000014140820 */ /* 0x000fe20000400000 */
[----:B------:R-:W-:Y:S02]  /*30f0*/  IMAD.MOV.U32 R54, RZ, RZ, 0x7f800000 ;  /* 0x7f800000ff367424 */ /* 0x000fe400078e00ff */
[C---:B------:R-:W-:Y:S01]  /*3100*/  FMUL R9, R4.reuse, R4 ;  /* 0x0000000404097220 */ /* 0x040fe20000400000 */
[----:B------:R-:W-:Y:S01]  /*3110*/  FFMA R4, R4, R6, R5 ;  /* 0x0000000604047223 */ /* 0x000fe20000000005 */
[----:B------:R-:W2:Y:S01]  /*3120*/  MUFU.RCP R17, R17 ;  /* 0x0000001100117308 */ /* 0x000ea20000001000 */
[----:B------:R-:W-:Y:S01]  /*3130*/  @!P3 FMUL R20, R20, 16777216 ;  /* 0x4b8000001414b820 */ /* 0x000fe20000400000 */
[----:B0-----:R-:W-:Y:S01]  /*3140*/  FADD R7, R8, R7 ;  /* 0x0000000708077221 */ /* 0x001fe20000000000 */
[----:B------:R-:W-:Y:S01]  /*3150*/  FMUL R9, R16, R9 ;  /* 0x0000000910097220 */ /* 0x000fe20000400000 */
[----:B------:R-:W0:Y:S01]  /*3160*/  SHFL.BFLY PT, R5, R4, 0x2, 0x1f ;  /* 0x0c401f0004057f89 */ /* 0x000e2200000e0000 */
[--C-:B------:R-:W-:Y:S01]  /*3170*/  SHF.R.U32.HI R16, RZ, 0x5, R48.reuse ;  /* 0x00000005ff107819 */ /* 0x100fe20000011630 */
[----:B------:R-:W-:Y:S01]  /*3180*/  IMAD.MOV.U32 R63, RZ, RZ, 0x7f800000 ;  /* 0x7f800000ff3f7424 */ /* 0x000fe200078e00ff */
[----:B------:R-:W-:Y:S01]  /*3190*/  FFMA R7, R6, R9, R7 ;  /* 0x0000000906077223 */ /* 0x000fe20000000007 */
[----:B------:R-:W-:Y:S01]  /*31a0*/  SHF.R.U32.HI R48, RZ, 0x3, R48 ;  /* 0x00000003ff307819 */ /* 0x000fe20000011630 */
[----:B-1----:R-:W-:Y:S01]  /*31b0*/  FADD R21, R18, R19 ;  /* 0x0000001312157221 */ /* 0x002fe20000000000 */
[----:B------:R-:W-:-:S02]  /*31c0*/  IMAD.MOV.U32 R64, RZ, RZ, 0x7f800000 ;  /* 0x7f800000ff407424 */ /* 0x000fc400078e00ff */
[----:B------:R-:W1:Y:S01]  /*31d0*/  SHFL.BFLY PT, R6, R7, 0x2, 0x1f ;  /* 0x0c401f0007067f89 */ /* 0x000e6200000e0000 */
[C---:B------:R-:W-:Y:S01]  /*31e0*/  FMUL R8, R21.reuse, 0.25 ;  /* 0x3e80000015087820 */ /* 0x040fe20000400000 */
[----:B------:R-:W-:Y:S01]  /*31f0*/  FSETP.GT.AND P0, PT, |R21|, 8.50705917302346158658e+37, PT ;  /* 0x7e8000001500780b */ /* 0x000fe20003f04200 */
[----:B------:R-:W-:Y:S01]  /*3200*/  IMAD.MOV.U32 R59, RZ, RZ, 0x7f800000 ;  /* 0x7f800000ff3b7424 */ /* 0x000fe200078e00ff */
[----:B--2---:R-:W-:Y:S01]  /*3210*/  FMUL R20, R17, R20 ;  /* 0x0000001411147220 */ /* 0x004fe20000400000 */
[----:B------:R-:W-:Y:S01]  /*3220*/  FSETP.GEU.AND P3, PT, |R21|, 1.175494350822287508e-38, PT ;  /* 0x008000001500780b */ /* 0x000fe20003f6e200 */
[----:B------:R-:W-:Y:S01]  /*3230*/  IMAD.MOV.U32 R60, RZ, RZ, 0x7f800000 ;  /* 0x7f800000ff3c7424 */ /* 0x000fe200078e00ff */
[----:B------:R-:W-:Y:S01]  /*3240*/  FSEL R9, R8, R21, P0 ;  /* 0x0000001508097208 */ /* 0x000fe20000000000 */
[----:B------:R-:W-:Y:S01]  /*3250*/  IMAD.MOV.U32 R56, RZ, RZ, 0x7f800000 ;  /* 0x7f800000ff387424 */ /* 0x000fe200078e00ff */
[----:B------:R-:W-:Y:S01]  /*3260*/  FSEL R20, R20, RZ, P2 ;  /* 0x000000ff14147208 */ /* 0x000fe20001000000 */
[----:B------:R-:W-:Y:S01]  /*3270*/  IMAD.MOV.U32 R57, RZ, RZ, 0x7f800000 ;  /* 0x7f800000ff397424 */ /* 0x000fe200078e00ff */
[----:B------:R-:W-:Y:S01]  /*3280*/  LOP3.LUT P2, RZ, R0, 0x1f, RZ, 0xc0, !PT ;  /* 0x0000001f00ff7812 */ /* 0x000fe2000784c0ff */
[----:B------:R-:W-:-:S02]  /*3290*/  IMAD.MOV.U32 R67, RZ, RZ, 0x7f800000 ;  /* 0x7f800000ff437424 */ /* 0x000fc400078e00ff */
[----:B------:R-:W-:Y:S01]  /*32a0*/  IMAD.MOV.U32 R68, RZ, RZ, 0x7f800000 ;  /* 0x7f800000ff447424 */ /* 0x000fe200078e00ff */
[----:B------:R-:W-:Y:S01]  /*32b0*/  @P0 FMUL R19, R19, 0.25 ;  /* 0x3e80000013130820 */ /* 0x000fe20000400000 */
[----:B0-----:R-:W-:Y:S01]  /*32c0*/  FADD R5, -R4, R5 ;  /* 0x0000000504057221 */ /* 0x001fe20000000100 */
[----:B------:R-:W-:Y:S01]  /*32d0*/  FSETP.NEU.AND P0, PT, R21, RZ, PT ;  /* 0x000000ff1500720b */ /* 0x000fe20003f0d000 */
[----:B------:R-:W-:Y:S01]  /*32e0*/  @!P3 FMUL R9, R9, 16777216 ;  /* 0x4b8000000909b820 */ /* 0x000fe20000400000 */
[----:B------:R-:W-:Y:S01]  /*32f0*/  @!P3 FMUL R19, R19, 16777216 ;  /* 0x4b8000001313b820 */ /* 0x000fe20000400000 */
[C---:B------:R-:W-:Y:S01]  /*3300*/  FMUL R8, R5.reuse, R5 ;  /* 0x0000000505087220 */ /* 0x040fe20000400000 */
[----:B------:R-:W-:Y:S01]  /*3310*/  FFMA R4, R5, R20, R4 ;  /* 0x0000001405047223 */ /* 0x000fe20000000004 */
[----:B------:R-:W-:Y:S01]  /*3320*/  ISETP.GE.AND P3, PT, R0, 0x4, PT ;  /* 0x000000040000780c */ /* 0x000fe20003f66270 */
[----:B-1----:R-:W-:Y:S01]  /*3330*/  FADD R7, R7, R6 ;  /* 0x0000000607077221 */ /* 0x002fe20000000000 */
[----:B------:R-:W-:-:S02]  /*3340*/  FMUL R8, R11, R8 ;  /* 0x000000080b087220 */ /* 0x000fc40000400000 */
[----:B------:R-:W0:Y:S01]  /*3350*/  SHFL.BFLY PT, R5, R4, 0x1, 0x1f ;  /* 0x0c201f0004057f89 */ /* 0x000e2200000e0000 */
[----:B------:R-:W-:Y:S01]  /*3360*/  SHF.R.U32.HI R11, RZ, 0x5, R0 ;  /* 0x00000005ff0b7819 */ /* 0x000fe20000011600 */
[----:B------:R-:W-:Y:S02]  /*3370*/  FFMA R7, R20, R8, R7 ;  /* 0x0000000814077223 */ /* 0x000fe40000000007 */
[----:B------:R-:W1:Y:S01]  /*3380*/  MUFU.RCP R8, R9 ;  /* 0x0000000900087308 */ /* 0x000e620000001000 */
[----:B------:R-:W-:Y:S02]  /*3390*/  SGXT.U32 R11, R11, 0x1 ;  /* 0x000000010b0b781a */ /* 0x000fe40000000000 */
[----:B------:R-:W2:Y:S02]  /*33a0*/  SHFL.BFLY PT, R6, R7, 0x1, 0x1f ;  /* 0x0c201f0007067f89 */ /* 0x000ea400000e0000 */
[----:B------:R-:W-:-:S05]  /*33b0*/  LOP3.LUT R11, R16, R11, RZ, 0xfc, !PT ;  /* 0x0000000b100b7212 */ /* 0x000fca00078efcff */
[----:B------:R-:W-:Y:S01]  /*33c0*/  @!P2 STS [R11.X4+0x20], R21 ;  /* 0x000020150b00a388 */ /* 0x000fe20000004800 */
[----:B-1----:R-:W-:Y:S01]  /*33d0*/  FMUL R8, R8, R19 ;  /* 0x0000001308087220 */ /* 0x002fe20000400000 */
[----:B0-----:R-:W-:-:S04]  /*33e0*/  FADD R5, -R4, R5 ;  /* 0x0000000504057221 */ /* 0x001fc80000000100 */
[----:B------:R-:W-:Y:S01]  /*33f0*/  FSEL R8, R8, RZ, P0 ;  /* 0x000000ff08087208 */ /* 0x000fe20000000000 */
[----:B------:R-:W-:-:S04]  /*3400*/  FMUL R9, R5, R5 ;  /* 0x0000000505097220 */ /* 0x000fc80000400000 */
[----:B------:R-:W-:Y:S01]  /*3410*/  FFMA R16, R5, R8, R4 ;  /* 0x0000000805107223 */ /* 0x000fe20000000004 */
[----:B--2---:R-:W-:Y:S01]  /*3420*/  FADD R7, R7, R6 ;  /* 0x0000000607077221 */ /* 0x004fe20000000000 */
[----:B------:R-:W-:-:S03]  /*3430*/  FMUL R9, R18, R9 ;  /* 0x0000000912097220 */ /* 0x000fc60000400000 */
[----:B------:R-:W-:Y:S01]  /*3440*/  @!P2 STS [R11.X4], R16 ;  /* 0x000000100b00a388 */ /* 0x000fe20000004800 */
[----:B------:R-:W-:-:S05]  /*3450*/  FFMA R18, R8, R9, R7 ;  /* 0x0000000908127223 */ /* 0x000fca0000000007 */
[----:B------:R-:W-:Y:S04]  /*3460*/  @!P2 STS [R11.X4+0x10], R18 ;  /* 0x000010120b00a388 */ /* 0x000fe80000004800 */
[----:B------:R-:W-:Y:S06]  /*3470*/  BAR.SYNC.DEFER_BLOCKING 0x0 ;  /* 0x0000000000007b1d */ /* 0x000fec0000010000 */
[----:B------:R-:W0:Y:S04]  /*3480*/  @!P3 LDS R15, [R0.X4+0x20] ;  /* 0x00002000000fb984 */ /* 0x000e280000004800 */
[----:B------:R-:W1:Y:S04]  /*3490*/  @!P3 LDS R14, [R0.X4] ;  /* 0x00000000000eb984 */ /* 0x000e680000004800 */
[----:B------:R-:W2:Y:S04]  /*34a0*/  @!P3 LDS R10, [R0.X4+0x10] ;  /* 0x00001000000ab984 */ /* 0x000ea80000004800 */
[----:B0-----:R-:W0:Y:S04]  /*34b0*/  SHFL.BFLY PT, R6, R15, 0x1, 0x1f ;  /* 0x0c201f000f067f89 */ /* 0x001e2800000e0000 */
[----:B-1----:R-:W1:Y:S04]  /*34c0*/  SHFL.BFLY PT, R5, R14, 0x1, 0x1f ;  /* 0x0c201f000e057f89 */ /* 0x002e6800000e0000 */
[----:B--2---:R-:W2:Y:S01]  /*34d0*/  SHFL.BFLY PT, R7, R10, 0x1, 0x1f ;  /* 0x0c201f000a077f89 */ /* 0x004ea200000e0000 */
[----:B0-----:R-:W-:-:S04]  /*34e0*/  FADD R9, R15, R6 ;  /* 0x000000060f097221 */ /* 0x001fc80000000000 */
[C---:B------:R-:W-:Y:S01]  /*34f0*/  FMUL R4, R9.reuse, 0.25 ;  /* 0x3e80000009047820 */ /* 0x040fe20000400000 */
[C---:B------:R-:W-:Y:S01]  /*3500*/  FSETP.GEU.AND P3, PT, |R9|.reuse, 1.175494350822287508e-38, PT ;  /* 0x008000000900780b */ /* 0x040fe20003f6e200 */
[----:B-1----:R-:W-:Y:S01]  /*3510*/  FADD R5, -R14, R5 ;  /* 0x000000050e057221 */ /* 0x002fe20000000100 */
[----:B------:R-:W-:Y:S01]  /*3520*/  FSETP.GT.AND P0, PT, |R9|, 8.50705917302346158658e+37, PT ;  /* 0x7e8000000900780b */ /* 0x000fe20003f04200 */
[----:B--2---:R-:W-:Y:S01]  /*3530*/  FADD R10, R10, R7 ;  /* 0x000000070a0a7221 */ /* 0x004fe20000000000 */
[----:B------:R-:W-:Y:S02]  /*3540*/  IMAD.MOV.U32 R7, RZ, RZ, 0x10 ;  /* 0x00000010ff077424 */ /* 0x000fe400078e00ff */
[----:B------:R-:W-:Y:S02]  /*3550*/  FSEL R8, R4, R9, P0 ;  /* 0x0000000904087208 */ /* 0x000fe40000000000 */
[----:B------:R-:W-:-:S05]  /*3560*/  LOP3.LUT R4, R0, 0x1, RZ, 0xc0, !PT ;  /* 0x0000000100047812 */ /* 0x000fca00078ec0ff */
[----:B------:R-:W-:Y:S02]  /*3570*/  @!P3 FMUL R8, R8, 16777216 ;  /* 0x4b8000000808b820 */ /* 0x000fe40000400000 */
[----:B------:R-:W-:Y:S01]  /*3580*/  @P0 FMUL R6, R6, 0.25 ;  /* 0x3e80000006060820 */ /* 0x000fe20000400000 */
[----:B------:R-:W-:Y:S01]  /*3590*/  ISETP.NE.AND P0, PT, R4, RZ, PT ;  /* 0x000000ff0400720c */ /* 0x000fe20003f05270 */
[----:B------:R-:W0:Y:S01]  /*35a0*/  MUFU.RCP R11, R8 ;  /* 0x00000008000b7308 */ /* 0x000e220000001000 */
[----:B------:R-:W-:Y:S01]  /*35b0*/  FMUL R4, R5, R5 ;  /* 0x0000000505047220 */ /* 0x000fe20000400000 */
[----:B------:R-:W-:Y:S01]  /*35c0*/  @!P3 FMUL R6, R6, 16777216 ;  /* 0x4b8000000606b820 */ /* 0x000fe20000400000 */
[----:B------:R-:W-:Y:S02]  /*35d0*/  FSETP.NEU.AND P3, PT, R9, RZ, PT ;  /* 0x000000ff0900720b */ /* 0x000fe40003f6d000 */
[C---:B------:R-:W-:Y:S01]  /*35e0*/  ISETP.LT.AND P0, PT, R0.reuse, 0x4, !P0 ;  /* 0x000000040000780c */ /* 0x040fe20004701270 */
[----:B------:R-:W-:Y:S01]  /*35f0*/  FMUL R4, R15, R4 ;  /* 0x000000040f047220 */ /* 0x000fe20000400000 */
[----:B0-----:R-:W-:Y:S01]  /*3600*/  FMUL R11, R11, R6 ;  /* 0x000000060b0b7220 */ /* 0x001fe20000400000 */
[----:B------:R-:W-:-:S10]  /*3610*/  LOP3.LUT R6, R0, 0x7f, RZ, 0xc0, !PT ;  /* 0x0000007f00067812 */ /* 0x000fd400078ec0ff */
[----:B------:R0:W-:Y:S01]  /*3620*/  @P0 STS [R0.X4+0x20], R9 ;  /* 0x0000200900000388 */ /* 0x0001e20000004800 */
[----:B------:R-:W-:Y:S02]  /*3630*/  FSEL R11, R11, RZ, P3 ;  /* 0x000000ff0b0b7208 */ /* 0x000fe40001800000 */
[----:B------:R-:W-:-:S03]  /*3640*/  ISETP.GE.AND P3, PT, R13, 0xe10, PT ;  /* 0x00000e100d00780c */ /* 0x000fc60003f66270 */
[----:B------:R-:W-:Y:S01]  /*3650*/  FFMA R15, R5, R11, R14 ;  /* 0x0000000b050f7223 */ /* 0x000fe2000000000e */
[----:B------:R-:W-:Y:S01]  /*3660*/  FFMA R11, R11, R4, R10 ;  /* 0x000000040b0b7223 */ /* 0x000fe2000000000a */
[----:B------:R-:W-:Y:S02]  /*3670*/  IMAD.MOV.U32 R5, RZ, RZ, 0x20 ;  /* 0x00000020ff057424 */ /* 0x000fe400078e00ff */
[----:B------:R-:W-:Y:S01]  /*3680*/  IMAD.SHL.U32 R10, R0, 0x10, RZ ;  /* 0x00000010000a7824 */ /* 0x000fe200078e00ff */
[----:B------:R1:W-:Y:S01]  /*3690*/  @P0 STS [R0.X4], R15 ;  /* 0x0000000f00000388 */ /* 0x0003e20000004800 */
[----:B------:R-:W-:-:S03]  /*36a0*/  IMAD.WIDE.U32 R4, R6, R5, c[0x0][0x168] ;  /* 0x00005a0006047625 */ /* 0x000fc600078e0005 */
[----:B------:R-:W-:Y:S01]  /*36b0*/  @P0 STS [R0.X4+0x10], R11 ;  /* 0x0000100b00000388 */ /* 0x000fe20000004800 */
[----:B0-----:R-:W-:Y:S01]  /*36c0*/  SHF.R.U32.HI R9, RZ, 0x8, R10 ;  /* 0x00000008ff097819 */ /* 0x001fe2000001160a */
[----:B------:R-:W-:Y:S01]  /*36d0*/  IMAD.WIDE.U32 R6, R6, R7, c[0x0][0x170] ;  /* 0x00005c0006067625 */ /* 0x000fe200078e0007 */
[----:B------:R-:W-:Y:S01]  /*36e0*/  LOP3.LUT R50, R10, 0x7f0, RZ, 0xc0, !PT ;  /* 0x000007f00a327812 */ /* 0x000fe200078ec0ff */
[----:B------:R-:W-:Y:S01]  /*36f0*/  BAR.SYNC.DEFER_BLOCKING 0x0 ;  /* 0x0000000000007b1d */ /* 0x000fe20000010000 */
[----:B------:R-:W-:Y:S01]  /*3700*/  IADD3 R46, P0, R4, 0x3010, RZ ;  /* 0x00003010042e7810 */ /* 0x000fe20007f1e0ff */
[----:B-1----:R-:W-:Y:S01]  /*3710*/  IMAD.MOV.U32 R15, RZ, RZ, 0x39aaaaab ;  /* 0x39aaaaabff0f7424 */ /* 0x002fe200078e00ff */
[----:B------:R-:W-:Y:S01]  /*3720*/  LOP3.LUT R9, R9, 0x4, RZ, 0xc0, !PT ;  /* 0x0000000409097812 */ /* 0x000fe200078ec0ff */
[----:B------:R-:W-:Y:S02]  /*3730*/  IMAD.MOV.U32 R44, RZ, RZ, R6 ;  /* 0x000000ffff2c7224 */ /* 0x000fe400078e0006 */
[----:B------:R-:W-:Y:S01]  /*3740*/  IMAD.MOV.U32 R45, RZ, RZ, R7 ;  /* 0x000000ffff2d7224 */ /* 0x000fe200078e0007 */
[----:B------:R-:W-:Y:S01]  /*3750*/  LOP3.LUT R49, R9, 0x7f0, R10, 0xf8, !PT ;  /* 0x000007f009317812 */ /* 0x000fe200078ef80a */
[----:B------:R-:W-:-:S02]  /*3760*/  IMAD.X R47, RZ, RZ, R5, P0 ;  /* 0x000000ffff2f7224 */ /* 0x000fc400000e0605 */
[----:B------:R-:W-:Y:S01]  /*3770*/  IMAD.IADD R50, R50, 0x1, R9 ;  /* 0x0000000132327824 */ /* 0x000fe200078e0209 */
[----:B------:R-:W0:Y:S04]  /*3780*/  LDS R8, [R48+0x10] ;  /* 0x0000100030087984 */ /* 0x000e280000000800 */
[----:B------:R1:W2:Y:S01]  /*3790*/  LDS R76, [R48] ;  /* 0x00000000304c7984 */ /* 0x0002a20000000800 */
[----:B0-----:R-:W-:-:S04]  /*37a0*/  FFMA R8, R8, R15, 9.9999999747524270788e-07 ;  /* 0x358637bd08087423 */ /* 0x001fc8000000000f */
[----:B--2---:R1:W0:Y:S03]  /*37b0*/  MUFU.RSQ R84, R8 ;  /* 0x0000000800547308 */ /* 0x0042260000001400 */
.L_x_4:
[----:B------:R-:W-:Y:S01]  /*37c0*/  IMAD.IADD R36, R2, 0x1, R82 ;  /* 0x0000000102247824 */ /* 0x000fe200078e0252 */
[----:B------:R-:W-:Y:S01]  /*37d0*/  CS2R R32, SRZ ;  /* 0x0000000000207805 */ /* 0x000fe2000001ff00 */
[----:B------:R-:W-:Y:S01]  /*37e0*/  IMAD.MOV.U32 R85, RZ, RZ, 0x2 ;  /* 0x00000002ff557424 */ /* 0x000fe200078e00ff */
[----:B------:R-:W-:Y:S01]  /*37f0*/  CS2R R34, SRZ ;  /* 0x0000000000227805 */ /* 0x000fe2000001ff00 */
[----:B------:R-:W-:Y:S01]  /*3800*/  CS2R R28, SRZ ;  /* 0x00000000001c7805 */ /* 0x000fe2000001ff00 */
[C---:B------:R-:W-:Y:S01]  /*3810*/  IADD3 R4, R36.reuse, 0x400, RZ ;  /* 0x0000040024047810 */ /* 0x040fe20007ffe0ff */
[----:B------:R-:W-:Y:S01]  /*3820*/  CS2R R30, SRZ ;  /* 0x00000000001e7805 */ /* 0x000fe2000001ff00 */
[----:B------:R-:W-:Y:S01]  /*3830*/  IADD3 R36, R36, 0x408, RZ ;  /* 0x0000040824247810 */ /* 0x000fe20007ffe0ff */
[----:B01----:R-:W2:Y:S02]  /*3840*/  LDG.E.EL.128 R8, [R44.64+0x1800] ;  /* 0x001800042c087981 */ /* 0x003ea4000c2e1d00 */
[----:B------:R-:W-:-:S02]  /*3850*/  IMAD.WIDE R4, R4, R85, c[0x0][0x160] ;  /* 0x0000580004047625 */ /* 0x000fc400078e0255 */
[----:B------:R-:W3:Y:S04]  /*3860*/  LDG.E.EL.128 R12, [R46.64+-0x10] ;  /* 0xfffff0042e0c7981 */ /* 0x000ee8000c2e1d00 */
[----:B------:R1:W4:Y:S01]  /*3870*/  @!P1 LDG.E.EF.128 R32, [R4.64] ;  /* 0x0000000404209981 */ /* 0x000322000c0e1d00 */
[----:B------:R-:W-:-:S03]  /*3880*/  IMAD.WIDE R36, R36, R85, c[0x0][0x160] ;  /* 0x0000580024247625 */ /* 0x000fc600078e0255 */
[----:B------:R-:W5:Y:S04]  /*3890*/  LDG.E.EL.128 R20, [R44.64] ;  /* 0x000000042c147981 */ /* 0x000f68000c2e1d00 */
[----:B------:R0:W2:Y:S04]  /*38a0*/  @!P1 LDG.E.EF.128 R28, [R36.64] ;  /* 0x00000004241c9981 */ /* 0x0000a8000c0e1d00 */
[----:B------:R-:W2:Y:S04]  /*38b0*/  LDG.E.EL.128 R16, [R46.64] ;  /* 0x000000042e107981 */ /* 0x000ea8000c2e1d00 */
[----:B-1----:R-:W2:Y:S04]  /*38c0*/  LDG.E.EL.128 R4, [R46.64+-0x3010] ;  /* 0xffcff0042e047981 */ /* 0x002ea8000c2e1d00 */
[----:B------:R-:W3:Y:S01]  /*38d0*/  LDG.E.EL.128 R24, [R46.64+-0x3000] ;  /* 0xffd000042e187981 */ /* 0x000ee2000c2e1d00 */
[----:B------:R-:W-:-:S02]  /*38e0*/  FSETP.NAN.AND P0, PT, R72, R72, PT ;  /* 0x000000484800720b */ /* 0x000fc40003f08000 */
[----:B------:R-:W-:Y:S01]  /*38f0*/  FSETP.NAN.AND P4, PT, R71, R71, PT ;  /* 0x000000474700720b */ /* 0x000fe20003f88000 */
[----:B------:R-:W-:Y:S01]  /*3900*/  BAR.SYNC.DEFER_BLOCKING 0x0 ;  /* 0x0000000000007b1d */ /* 0x000fe20000010000 */
[C---:B----4-:R-:W-:Y:S01]  /*3910*/  PRMT R38, R32.reuse, 0x7632, R38 ;  /* 0x0000763220267816 */ /* 0x050fe20000000026 */
[----:B------:R-:W-:Y:S01]  /*3920*/  IMAD.U32 R41, R32, 0x10000, RZ ;  /* 0x0001000020297824 */ /* 0x000fe200078e00ff */
[C---:B------:R-:W-:Y:S01]  /*3930*/  PRMT R32, R33.reuse, 0x7632, R32 ;  /* 0x0000763221207816 */ /* 0x040fe20000000020 */
[----:B------:R-:W-:Y:S01]  /*3940*/  IMAD.U32 R43, R33, 0x10000, RZ ;  /* 0x00010000212b7824 */ /* 0x000fe200078e00ff */
[C---:B0-----:R-:W-:Y:S01]  /*3950*/  PRMT R37, R35.reuse, 0x7632, R37 ;  /* 0x0000763223257816 */ /* 0x041fe20000000025 */
[----:B------:R-:W-:Y:S02]  /*3960*/  IMAD.U32 R93, R35, 0x10000, RZ ;  /* 0x00010000235d7824 */ /* 0x000fe400078e00ff */
[----:B------:R-:W-:Y:S02]  /*3970*/  IMAD.U32 R33, R38, 0x10000, RZ ;  /* 0x0001000026217824 */ /* 0x000fe400078e00ff */
[----:B------:R-:W-:Y:S01]  /*3980*/  IMAD.U32 R35, R32, 0x10000, RZ ;  /* 0x0001000020237824 */ /* 0x000fe200078e00ff */
[C---:B------:R-:W-:Y:S01]  /*3990*/  FADD R43, -R76.reuse, R43 ;  /* 0x0000002b4c2b7221 */ /* 0x040fe20000000100 */
[C---:B------:R-:W-:Y:S01]  /*39a0*/  FADD R41, -R76.reuse, R41 ;  /* 0x000000294c297221 */ /* 0x040fe20000000100 */
[C---:B------:R-:W-:Y:S01]  /*39b0*/  FADD R33, -R76.reuse, R33 ;  /* 0x000000214c217221 */ /* 0x040fe20000000100 */
[----:B------:R-:W-:Y:S01]  /*39c0*/  FADD R35, -R76, R35 ;  /* 0x000000234c237221 */ /* 0x000fe20000000100 */
[C---:B------:R-:W-:Y:S01]  /*39d0*/  PRMT R36, R34.reuse, 0x7632, R36 ;  /* 0x0000763222247816 */ /* 0x040fe20000000024 */
[----:B------:R-:W-:Y:S01]  /*39e0*/  IMAD.U32 R91, R34, 0x10000, RZ ;  /* 0x00010000225b7824 */ /* 0x000fe200078e00ff */
[C---:B--2---:R-:W-:Y:S01]  /*39f0*/  PRMT R39, R28.reuse, 0x7632, R39 ;  /* 0x000076321c277816 */ /* 0x044fe20000000027 */
[----:B------:R-:W-:Y:S01]  /*3a00*/  IMAD.U32 R95, R28, 0x10000, RZ ;  /* 0x000100001c5f7824 */ /* 0x000fe200078e00ff */
[C---:B------:R-:W-:Y:S01]  /*3a10*/  PRMT R28, R29.reuse, 0x7632, R28 ;  /* 0x000076321d1c7816 */ /* 0x040fe2000000001c */
[----:B------:R-:W-:Y:S01]  /*3a20*/  IMAD.U32 R97, R29, 0x10000, RZ ;  /* 0x000100001d617824 */ /* 0x000fe200078e00ff */
[----:B------:R-:W-:Y:S01]  /*3a30*/  FMUL R34, R84, R43 ;  /* 0x0000002b54227220 */ /* 0x000fe20000400000 */
[----:B------:R-:W-:Y:S01]  /*3a40*/  PRMT R29, R30, 0x7632, R29 ;  /* 0x000076321e1d7816 */ /* 0x000fe2000000001d */
[C---:B------:R-:W-:Y:S01]  /*3a50*/  FMUL R32, R84.reuse, R41 ;  /* 0x0000002954207220 */ /* 0x040fe20000400000 */
[C---:B------:R-:W-:Y:S01]  /*3a60*/  FMUL R33, R84.reuse, R33 ;  /* 0x0000002154217220 */ /* 0x040fe20000400000 */
[----:B------:R-:W-:Y:S01]  /*3a70*/  FMUL R35, R84, R35 ;  /* 0x0000002354237220 */ /* 0x000fe20000400000 */
[----:B------:R-:W-:Y:S01]  /*3a80*/  IMAD.U32 R43, R30, 0x10000, RZ ;  /* 0x000100001e2b7824 */ /* 0x000fe200078e00ff */
[C---:B------:R-:W-:Y:S01]  /*3a90*/  PRMT R30, R31.reuse, 0x7632, R30 ;  /* 0x000076321f1e7816 */ /* 0x040fe2000000001e */
[----:B------:R-:W-:-:S02]  /*3aa0*/  IMAD.U32 R99, R31, 0x10000, RZ ;  /* 0x000100001f637824 */ /* 0x000fc400078e00ff */
[----:B------:R-:W-:Y:S01]  /*3ab0*/  IMAD.U32 R31, R36, 0x10000, RZ ;  /* 0x00010000241f7824 */ /* 0x000fe200078e00ff */
[----:B------:R0:W-:Y:S01]  /*3ac0*/  STS.128 [R49.X4], R32 ;  /* 0x0000002031007388 */ /* 0x0001e20000004c00 */
[----:B------:R-:W-:Y:S02]  /*3ad0*/  IMAD.U32 R37, R37, 0x10000, RZ ;  /* 0x0001000025257824 */ /* 0x000fe400078e00ff */
[----:B------:R-:W-:Y:S02]  /*3ae0*/  IMAD.U32 R39, R39, 0x10000, RZ ;  /* 0x0001000027277824 */ /* 0x000fe400078e00ff */
[----:B------:R-:W-:Y:S01]  /*3af0*/  IMAD.U32 R41, R28, 0x10000, RZ ;  /* 0x000100001c297824 */ /* 0x000fe200078e00ff */
[C---:B------:R-:W-:Y:S01]  /*3b00*/  FADD R31, -R76.reuse, R31 ;  /* 0x0000001f4c1f7221 */ /* 0x040fe20000000100 */
[----:B------:R-:W-:Y:S01]  /*3b10*/  IMAD.U32 R29, R29, 0x10000, RZ ;  /* 0x000100001d1d7824 */ /* 0x000fe200078e00ff */
[C---:B------:R-:W-:Y:S01]  /*3b20*/  FADD R91, -R76.reuse, R91 ;  /* 0x0000005b4c5b7221 */ /* 0x040fe20000000100 */
[C---:B------:R-:W-:Y:S01]  /*3b30*/  FADD R93, -R76.reuse, R93 ;  /* 0x0000005d4c5d7221 */ /* 0x040fe20000000100 */
[C---:B------:R-:W-:Y:S01]  /*3b40*/  FADD R37, -R76.reuse, R37 ;  /* 0x000000254c257221 */ /* 0x040fe20000000100 */
[C---:B------:R-:W-:Y:S01]  /*3b50*/  FADD R95, -R76.reuse, R95 ;  /* 0x0000005f4c5f7221 */ /* 0x040fe20000000100 */
[C---:B------:R-:W-:Y:S01]  /*3b60*/  FADD R97, -R76.reuse, R97 ;  /* 0x000000614c617221 */ /* 0x040fe20000000100 */
[----:B------:R-:W-:Y:S01]  /*3b70*/  FADD R39, -R76, R39 ;  /* 0x000000274c277221 */ /* 0x000fe20000000100 */
[----:B0-----:R-:W-:Y:S01]  /*3b80*/  IMAD.U32 R33, R30, 0x10000, RZ ;  /* 0x000100001e217824 */ /* 0x001fe200078e00ff */
[C---:B------:R-:W-:Y:S01]  /*3b90*/  FADD R35, -R76.reuse, R41 ;  /* 0x000000294c237221 */ /* 0x040fe20000000100 */
[C---:B------:R-:W-:Y:S01]  /*3ba0*/  FADD R43, -R76.reuse, R43 ;  /* 0x0000002b4c2b7221 */ /* 0x040fe20000000100 */
[C---:B------:R-:W-:Y:S01]  /*3bb0*/  FADD R99, -R76.reuse, R99 ;  /* 0x000000634c637221 */ /* 0x040fe20000000100 */
[C---:B------:R-:W-:Y:S01]  /*3bc0*/  FADD R41, -R76.reuse, R29 ;  /* 0x0000001d4c297221 */ /* 0x040fe20000000100 */
[----:B------:R-:W-:Y:S01]  /*3bd0*/  FADD R101, -R76, R33 ;  /* 0x000000214c657221 */ /* 0x000fe20000000100 */
[C---:B------:R-:W-:Y:S01]  /*3be0*/  FMUL R29, R84.reuse, R31 ;  /* 0x0000001f541d7220 */ /* 0x040fe20000400000 */
        /* <DEDUP_REMOVED lines=10> */
[----:B------:R-:W-:Y:S01]  /*3c90*/  FMUL R39, R84, R101 ;  /* 0x0000006554277220 */ /* 0x000fe20000400000 */
[----:B------:R0:W-:Y:S04]  /*3ca0*/  STS.128 [R50.X4+0x10], R28 ;  /* 0x0000101c32007388 */ /* 0x0001e80000004c00 */
[----:B------:R-:W-:Y:S04]  /*3cb0*/  STS.128 [R49.X4+0x20], R32 ;  /* 0x0000202031007388 */ /* 0x000fe80000004c00 */
[----:B------:R-:W-:Y:S04]  /*3cc0*/  STS.128 [R50.X4+0x30], R36 ;  /* 0x0000302432007388 */ /* 0x000fe80000004c00 */
[----:B------:R-:W-:Y:S01]  /*3cd0*/  BAR.SYNC.DEFER_BLOCKING 0x0 ;  /* 0x0000000000007b1d */ /* 0x000fe20000010000 */
[C---:B------:R-:W-:Y:S01]  /*3ce0*/  PRMT R90, R8.reuse, 0x7632, R90 ;  /* 0x00007632085a7816 */ /* 0x040fe2000000005a */
[----:B------:R-:W-:Y:S01]  /*3cf0*/  IMAD.U32 R91, R8, 0x10000, RZ ;  /* 0x00010000085b7824 */ /* 0x000fe200078e00ff */
[----:B------:R-:W-:-:S05]  /*3d00*/  PRMT R8, R9, 0x7632, R8 ;  /* 0x0000763209087816 */ /* 0x000fca0000000008 */
[----:B------:R-:W-:-:S04]  /*3d10*/  IMAD.U32 R8, R8, 0x10000, RZ ;  /* 0x0001000008087824 */ /* 0x000fc800078e00ff */
[--C-:B---3--:R-:W-:Y:S01]  /*3d20*/  FADD R15, R15, R8.reuse ;  /* 0x000000080f0f7221 */ /* 0x108fe20000000000 */
[----:B-----5:R-:W-:Y:S01]  /*3d30*/  PRMT R8, R20, 0x7632, R8 ;  /* 0x0000763214087816 */ /* 0x020fe20000000008 */
[C---:B------:R-:W-:Y:S01]  /*3d40*/  IMAD.U32 R93, R11.reuse, 0x10000, RZ ;  /* 0x000100000b5d7824 */ /* 0x040fe200078e00ff */
[----:B------:R-:W1:Y:S01]  /*3d50*/  LDS.128 R40, [R3.X4+0x10] ;  /* 0x0000100003287984 */ /* 0x000e620000004c00 */
[----:B------:R-:W-:Y:S01]  /*3d60*/  PRMT R92, R11, 0x7632, R92 ;  /* 0x000076320b5c7816 */ /* 0x000fe2000000005c */
[C---:B0-----:R-:W-:Y:S01]  /*3d70*/  IMAD.U32 R29, R10.reuse, 0x10000, RZ ;  /* 0x000100000a1d7824 */ /* 0x041fe200078e00ff */
[----:B------:R-:W-:Y:S01]  /*3d80*/  PRMT R11, R10, 0x7632, R11 ;  /* 0x000076320a0b7816 */ /* 0x000fe2000000000b */
[----:B------:R-:W-:Y:S02]  /*3d90*/  IMAD.U32 R9, R9, 0x10000, RZ ;  /* 0x0001000009097824 */ /* 0x000fe400078e00ff */
[----:B------:R-:W-:Y:S01]  /*3da0*/  IMAD.U32 R8, R8, 0x10000, RZ ;  /* 0x0001000008087824 */ /* 0x000fe200078e00ff */
[----:B------:R-:W-:Y:S01]  /*3db0*/  FADD R29, R16, R29 ;  /* 0x0000001d101d7221 */ /* 0x000fe20000000000 */
[----:B------:R-:W-:Y:S01]  /*3dc0*/  FADD R14, R14, R9 ;  /* 0x000000090e0e7221 */ /* 0x000fe20000000000 */
[----:B------:R-:W-:Y:S01]  /*3dd0*/  IMAD.U32 R92, R92, 0x10000, RZ ;  /* 0x000100005c5c7824 */ /* 0x000fe200078e00ff */
[----:B------:R-:W-:Y:S01]  /*3de0*/  FADD R16, R5, R8 ;  /* 0x0000000805107221 */ /* 0x000fe20000000000 */
[----:B------:R-:W-:Y:S01]  /*3df0*/  IMAD.U32 R10, R11, 0x10000, RZ ;  /* 0x000100000b0a7824 */ /* 0x000fe200078e00ff */
[----:B------:R-:W-:Y:S01]  /*3e00*/  PRMT R5, R22, 0x7632, R5 ;  /* 0x0000763216057816 */ /* 0x000fe20000000005 */
[----:B------:R-:W-:-:S02]  /*3e10*/  IMAD.U32 R9, R20, 0x10000, RZ ;  /* 0x0001000014097824 */ /* 0x000fc400078e00ff */
[----:B------:R-:W-:Y:S01]  /*3e20*/  IMAD.U32 R11, R21, 0x10000, RZ ;  /* 0x00010000150b7824 */ /* 0x000fe200078e00ff */
[----:B------:R-:W-:Y:S01]  /*3e30*/  FADD R92, R19, R92 ;  /* 0x0000005c135c7221 */ /* 0x000fe20000000000 */
[----:B------:R-:W-:Y:S01]  /*3e40*/  FADD R10, R17, R10 ;  /* 0x0000000a110a7221 */ /* 0x000fe20000000000 */
[----:B------:R-:W-:Y:S01]  /*3e50*/  FADD R19, R4, R9 ;  /* 0x0000000904137221 */ /* 0x000fe20000000000 */
[----:B------:R-:W-:Y:S01]  /*3e60*/  FADD R17, R6, R11 ;  /* 0x0000000b06117221 */ /* 0x000fe20000000000 */
[----:B------:R-:W-:Y:S02]  /*3e70*/  IMAD.U32 R9, R22, 0x10000, RZ ;  /* 0x0001000016097824 */ /* 0x000fe400078e00ff */
[----:B------:R-:W-:Y:S01]  /*3e80*/  IMAD.U32 R6, R5, 0x10000, RZ ;  /* 0x0001000005067824 */ /* 0x000fe200078e00ff */
[----:B------:R-:W-:Y:S01]  /*3e90*/  PRMT R4, R23, 0x7632, R4 ;  /* 0x0000763217047816 */ /* 0x000fe20000000004 */
[----:B------:R-:W-:Y:S02]  /*3ea0*/  FADD R31, R24, R9 ;  /* 0x00000009181f7221 */ /* 0x000fe40000000000 */
[----:B------:R-:W-:Y:S01]  /*3eb0*/  FADD R20, R25, R6 ;  /* 0x0000000619147221 */ /* 0x000fe20000000000 */
[----:B------:R-:W-:-:S02]  /*3ec0*/  FADD R6, R10, 1 ;  /* 0x3f8000000a067421 */ /* 0x000fc40000000000 */
[----:B------:R-:W0:Y:S01]  /*3ed0*/  LDS.128 R8, [R3.X4+0x1020] ;  /* 0x0010200003087984 */ /* 0x000e220000004c00 */
[----:B------:R-:W-:Y:S01]  /*3ee0*/  IMAD.U32 R4, R4, 0x10000, RZ ;  /* 0x0001000004047824 */ /* 0x000fe200078e00ff */
[----:B------:R-:W-:Y:S01]  /*3ef0*/  FADD R92, R92, 1 ;  /* 0x3f8000005c5c7421 */ /* 0x000fe20000000000 */
[----:B------:R-:W-:Y:S01]  /*3f00*/  FADD R18, R18, R93 ;  /* 0x0000005d12127221 */ /* 0x000fe20000000000 */
[----:B------:R-:W-:Y:S01]  /*3f10*/  IMAD.U32 R23, R23, 0x10000, RZ ;  /* 0x0001000017177824 */ /* 0x000fe200078e00ff */
[----:B------:R-:W-:Y:S02]  /*3f20*/  FADD R27, R27, R4 ;  /* 0x000000041b1b7221 */ /* 0x000fe40000000000 */
[----:B------:R-:W-:Y:S01]  /*3f30*/  FADD R5, R18, 1 ;  /* 0x3f80000012057421 */ /* 0x000fe20000000000 */
[----:B------:R-:W-:Y:S01]  /*3f40*/  FADD R23, R26, R23 ;  /* 0x000000171a177221 */ /* 0x000fe20000000000 */
[----:B-1----:R-:W-:-:S03]  /*3f50*/  FFMA R43, R43, R92, R27 ;  /* 0x0000005c2b2b7223 */ /* 0x002fc6000000001b */
[----:B------:R-:W-:Y:S01]  /*3f60*/  FFMA R42, R42, R5, R23 ;  /* 0x000000052a2a7223 */ /* 0x000fe20000000017 */
[----:B------:R-:W-:Y:S01]  /*3f70*/  FADD R29, R29, 1 ;  /* 0x3f8000001d1d7421 */ /* 0x000fe20000000000 */
[----:B------:R-:W-:-:S03]  /*3f80*/  FSETP.GEU.AND P5, PT, R72, R43, PT ;  /* 0x0000002b4800720b */ /* 0x000fc60003fae000 */
[----:B------:R-:W-:Y:S01]  /*3f90*/  FFMA R40, R40, R29, R31 ;  /* 0x0000001d28287223 */ /* 0x000fe2000000001f */
[CC--:B------:R-:W-:Y:S02]  /*3fa0*/  FSETP.GEU.AND P6, PT, R71.reuse, R42.reuse, PT ;  /* 0x0000002a4700720b */ /* 0x0c0fe40003fce000 */
[C---:B------:R-:W-:Y:S02]  /*3fb0*/  FSEL R25, R72.reuse, R43, !P5 ;  /* 0x0000002b48197208 */ /* 0x040fe40006800000 */
[-C--:B------:R-:W-:Y:S02]  /*3fc0*/  FSEL R4, R71, R42.reuse, !P6 ;  /* 0x0000002a47047208 */ /* 0x080fe40007000000 */
[----:B------:R-:W-:Y:S02]  /*3fd0*/  @!P3 FSEL R72, R72, R25, P0 ;  /* 0x000000194848b208 */ /* 0x000fe40000000000 */
[----:B------:R-:W-:Y:S02]  /*3fe0*/  FSETP.GT.AND P0, PT, R70, R43, PT ;  /* 0x0000002b4600720b */ /* 0x000fe40003f04000 */
[----:B------:R-:W-:-:S02]  /*3ff0*/  FSETP.GT.AND P6, PT, R69, R42, PT ;  /* 0x0000002a4500720b */ /* 0x000fc40003fc4000 */
[----:B------:R-:W-:Y:S01]  /*4000*/  FSETP.GEU.AND P5, PT, R68, R40, PT ;  /* 0x000000284400720b */ /* 0x000fe20003fae000 */
[----:B------:R-:W-:Y:S01]  /*4010*/  FFMA R41, R41, R6, R20 ;  /* 0x0000000629297223 */ /* 0x000fe20000000014 */
[----:B------:R-:W-:Y:S02]  /*4020*/  @!P3 FSEL R71, R71, R4, P4 ;  /* 0x000000044747b208 */ /* 0x000fe40002000000 */
[----:B------:R-:W-:Y:S02]  /*4030*/  FSEL R33, R70, R43, P0 ;  /* 0x0000002b46217208 */ /* 0x000fe40000000000 */
[C---:B------:R-:W-:Y:S02]  /*4040*/  FSETP.NAN.AND P0, PT, R69.reuse, R69, PT ;  /* 0x000000454500720b */ /* 0x040fe40003f08000 */
[----:B------:R-:W-:Y:S02]  /*4050*/  FSEL R4, R69, R42, P6 ;  /* 0x0000002a45047208 */ /* 0x000fe40003000000 */
[----:B------:R-:W-:-:S02]  /*4060*/  FSETP.NAN.AND P6, PT, R68, R68, PT ;  /* 0x000000444400720b */ /* 0x000fc40003fc8000 */
[C---:B------:R-:W-:Y:S02]  /*4070*/  FSEL R25, R68.reuse, R40, !P5 ;  /* 0x0000002844197208 */ /* 0x040fe40006800000 */
[----:B------:R-:W-:Y:S02]  /*4080*/  PRMT R21, R21, 0x7632, R21 ;  /* 0x0000763215157816 */ /* 0x000fe40000000015 */
[----:B------:R-:W-:Y:S02]  /*4090*/  @!P3 FSEL R69, R69, R4, P0 ;  /* 0x000000044545b208 */ /* 0x000fe40000000000 */
[----:B------:R-:W-:Y:S02]  /*40a0*/  @!P3 FSEL R68, R68, R25, P6 ;  /* 0x000000194444b208 */ /* 0x000fe40003000000 */
[-C--:B------:R-:W-:Y:S01]  /*40b0*/  FSETP.GEU.AND P0, PT, R67, R41.reuse, PT ;  /* 0x000000294300720b */ /* 0x080fe20003f0e000 */
[----:B------:R-:W-:Y:S01]  /*40c0*/  IMAD.U32 R4, R21, 0x10000, RZ ;  /* 0x0001000015047824 */ /* 0x000fe200078e00ff */
[-C--:B------:R-:W-:Y:S01]  /*40d0*/  FSETP.GT.AND P6, PT, R66, R41.reuse, PT ;  /* 0x000000294200720b */ /* 0x080fe20003fc4000 */
[----:B0-----:R-:W-:Y:S01]  /*40e0*/  FFMA R28, R5, R10, R23 ;  /* 0x0000000a051c7223 */ /* 0x001fe20000000017 */
[----:B------:R-:W-:Y:S01]  /*40f0*/  FSETP.NAN.AND P4, PT, R70, R70, PT ;  /* 0x000000464600720b */ /* 0x000fe20003f88000 */
[----:B------:R-:W-:Y:S01]  /*4100*/  FFMA R23, R9, R6, R20 ;  /* 0x0000000609177223 */ /* 0x000fe20000000014 */
[----:B------:R-:W-:Y:S01]  /*4110*/  FSEL R22, R67, R41, !P0 ;  /* 0x0000002943167208 */ /* 0x000fe20004000000 */
[----:B------:R-:W-:Y:S01]  /*4120*/  FFMA R26, R8, R29, R31 ;  /* 0x0000001d081a7223 */ /* 0x000fe2000000001f */
[----:B------:R-:W-:-:S02]  /*4130*/  FSETP.GT.AND P5, PT, R65, R40, PT ;  /* 0x000000284100720b */ /* 0x000fc40003fa4000 */
[C---:B------:R-:W-:Y:S02]  /*4140*/  FSETP.NAN.AND P0, PT, R66.reuse, R66, PT ;  /* 0x000000424200720b */ /* 0x040fe40003f08000 */
[----:B------:R-:W-:Y:S01]  /*4150*/  FSEL R21, R66, R41, P6 ;  /* 0x0000002942157208 */ /* 0x000fe20003000000 */
[----:B------:R-:W-:Y:S01]  /*4160*/  FADD R18, R7, R4 ;  /* 0x0000000407127221 */ /* 0x000fe20000000000 */
[----:B------:R-:W-:Y:S01]  /*4170*/  @!P3 FSEL R70, R70, R33, P4 ;  /* 0x000000214646b208 */ /* 0x000fe20002000000 */
[----:B------:R-:W0:Y:S01]  /*4180*/  LDS.128 R4, [R3.X4+0x1010] ;  /* 0x0010100003047984 */ /* 0x000e220000004c00 */
[----:B------:R-:W-:Y:S02]  /*4190*/  FSETP.NAN.AND P4, PT, R67, R67, PT ;  /* 0x000000434300720b */ /* 0x000fe40003f88000 */
[----:B------:R-:W-:Y:S02]  /*41a0*/  FSEL R24, R65, R40, P5 ;  /* 0x0000002841187208 */ /* 0x000fe40002800000 */
[----:B------:R-:W-:-:S02]  /*41b0*/  @!P3 FSEL R66, R66, R21, P0 ;  /* 0x000000154242b208 */ /* 0x000fc40000000000 */
[----:B------:R-:W-:Y:S02]  /*41c0*/  FSETP.GEU.AND P5, PT, R63, R26, PT ;  /* 0x0000001a3f00720b */ /* 0x000fe40003fae000 */
[----:B------:R-:W-:Y:S01]  /*41d0*/  FSETP.GT.AND P0, PT, R62, R23, PT ;  /* 0x000000173e00720b */ /* 0x000fe20003f04000 */
[----:B------:R-:W-:Y:S01]  /*41e0*/  FFMA R27, R92, R11, R27 ;  /* 0x0000000b5c1b7223 */ /* 0x000fe2000000001b */
[----:B------:R-:W-:Y:S02]  /*41f0*/  @!P3 FSEL R67, R67, R22, P4 ;  /* 0x000000164343b208 */ /* 0x000fe40002000000 */
[-C--:B------:R-:W-:Y:S02]  /*4200*/  FSETP.GEU.AND P4, PT, R64, R23.reuse, PT ;  /* 0x000000174000720b */ /* 0x080fe40003f8e000 */
[----:B------:R-:W-:Y:S02]  /*4210*/  FSEL R8, R63, R26, !P5 ;  /* 0x0000001a3f087208 */ /* 0x000fe40006800000 */
[----:B------:R-:W-:-:S02]  /*4220*/  FSEL R11, R62, R23, P0 ;  /* 0x000000173e0b7208 */ /* 0x000fc40000000000 */
[----:B------:R-:W-:Y:S02]  /*4230*/  FSETP.NAN.AND P6, PT, R65, R65, PT ;  /* 0x000000414100720b */ /* 0x000fe40003fc8000 */
[----:B------:R-:W-:Y:S02]  /*4240*/  FSETP.NAN.AND P5, PT, R63, R63, PT ;  /* 0x0000003f3f00720b */ /* 0x000fe40003fa8000 */
[----:B------:R-:W-:Y:S02]  /*4250*/  FSETP.NAN.AND P0, PT, R62, R62, PT ;  /* 0x0000003e3e00720b */ /* 0x000fe40003f08000 */
[C---:B------:R-:W-:Y:S02]  /*4260*/  FSEL R9, R64.reuse, R23, !P4 ;  /* 0x0000001740097208 */ /* 0x040fe40006000000 */
[----:B------:R-:W-:Y:S02]  /*4270*/  @!P3 FSEL R65, R65, R24, P6 ;  /* 0x000000184141b208 */ /* 0x000fe40003000000 */
[----:B------:R-:W-:-:S02]  /*4280*/  FSETP.NAN.AND P4, PT, R64, R64, PT ;  /* 0x000000404000720b */ /* 0x000fc40003f88000 */
[----:B------:R-:W-:Y:S02]  /*4290*/  @!P3 FSEL R63, R63, R8, P5 ;  /* 0x000000083f3fb208 */ /* 0x000fe40002800000 */
[----:B------:R-:W-:Y:S02]  /*42a0*/  @!P3 FSEL R62, R62, R11, P0 ;  /* 0x0000000b3e3eb208 */ /* 0x000fe40000000000 */
[----:B------:R-:W-:Y:S02]  /*42b0*/  FSETP.GT.AND P0, PT, R61, R26, PT ;  /* 0x0000001a3d00720b */ /* 0x000fe40003f04000 */
[----:B------:R-:W-:Y:S02]  /*42c0*/  FSETP.GEU.AND P6, PT, R60, R27, PT ;  /* 0x0000001b3c00720b */ /* 0x000fe40003fce000 */
[----:B------:R-:W-:Y:S02]  /*42d0*/  FSETP.GEU.AND P5, PT, R59, R28, PT ;  /* 0x0000001c3b00720b */ /* 0x000fe40003fae000 */
[----:B------:R-:W-:-:S02]  /*42e0*/  @!P3 FSEL R64, R64, R9, P4 ;  /* 0x000000094040b208 */ /* 0x000fc40002000000 */
[----:B------:R-:W-:Y:S02]  /*42f0*/  FSEL R10, R61, R26, P0 ;  /* 0x0000001a3d0a7208 */ /* 0x000fe40000000000 */
[C---:B------:R-:W-:Y:S02]  /*4300*/  FSEL R9, R60.reuse, R27, !P6 ;  /* 0x0000001b3c097208 */ /* 0x040fe40007000000 */
[----:B------:R-:W-:Y:S02]  /*4310*/  FSEL R8, R59, R28, !P5 ;  /* 0x0000001c3b087208 */ /* 0x000fe40006800000 */
[----:B------:R-:W-:Y:S02]  /*4320*/  FSETP.NAN.AND P4, PT, R61, R61, PT ;  /* 0x0000003d3d00720b */ /* 0x000fe40003f88000 */
[----:B------:R-:W-:Y:S02]  /*4330*/  FSETP.NAN.AND P0, PT, R60, R60, PT ;  /* 0x0000003c3c00720b */ /* 0x000fe40003f08000 */
[----:B------:R-:W-:-:S02]  /*4340*/  FSETP.NAN.AND P6, PT, R59, R59, PT ;  /* 0x0000003b3b00720b */ /* 0x000fc40003fc8000 */
[----:B------:R-:W-:Y:S02]  /*4350*/  @!P3 FSEL R61, R61, R10, P4 ;  /* 0x0000000a3d3db208 */ /* 0x000fe40002000000 */
[----:B------:R-:W-:Y:S02]  /*4360*/  @!P3 FSEL R60, R60, R9, P0 ;  /* 0x000000093c3cb208 */ /* 0x000fe40000000000 */
[----:B------:R-:W-:Y:S02]  /*4370*/  @!P3 FSEL R59, R59, R8, P6 ;  /* 0x000000083b3bb208 */ /* 0x000fe40003000000 */
[----:B------:R-:W1:Y:S01]  /*4380*/  LDS.128 R8, [R3.X4] ;  /* 0x0000000003087984 */ /* 0x000e620000004c00 */
[----:B------:R-:W-:Y:S01]  /*4390*/  IMAD.U32 R90, R90, 0x10000, RZ ;  /* 0x000100005a5a7824 */ /* 0x000fe200078e00ff */
[----:B------:R-:W-:Y:S01]  /*43a0*/  FADD R12, R12, R91 ;  /* 0x0000005b0c0c7221 */ /* 0x000fe20000000000 */
[CC--:B------:R-:W-:Y:S02]  /*43b0*/  FSETP.GT.AND P4, PT, R58.reuse, R27.reuse, PT ;  /* 0x0000001b3a00720b */ /* 0x0c0fe40003f84000 */
[----:B------:R-:W-:Y:S01]  /*43c0*/  FADD R13, R13, R90 ;  /* 0x0000005a0d0d7221 */ /* 0x000fe20000000000 */
[----:B------:R-:W-:Y:S01]  /*43d0*/  FSETP.NAN.AND P0, PT, R58, R58, PT ;  /* 0x0000003a3a00720b */ /* 0x000fe20003f08000 */
[----:B------:R-:W-:Y:S01]  /*43e0*/  FADD R12, R12, 1 ;  /* 0x3f8000000c0c7421 */ /* 0x000fe20000000000 */
[----:B------:R-:W-:Y:S01]  /*43f0*/  FSEL R21, R58, R27, P4 ;  /* 0x0000001b3a157208 */ /* 0x000fe20002000000 */
[----:B------:R-:W-:-:S02]  /*4400*/  FADD R13, R13, 1 ;  /* 0x3f8000000d0d7421 */ /* 0x000fc40000000000 */
[----:B0-----:R-:W-:Y:S01]  /*4410*/  FFMA R22, R4, R12, R19 ;  /* 0x0000000c04167223 */ /* 0x001fe20000000013 */
[----:B------:R-:W-:Y:S01]  /*4420*/  @!P3 FSEL R58, R58, R21, P0 ;  /* 0x000000153a3ab208 */ /* 0x000fe20000000000 */
[----:B------:R-:W-:Y:S01]  /*4430*/  FFMA R21, R5, R13, R16 ;  /* 0x0000000d05157223 */ /* 0x000fe20000000010 */
[----:B------:R-:W-:Y:S02]  /*4440*/  FADD R14, R14, 1 ;  /* 0x3f8000000e0e7421 */ /* 0x000fe40000000000 */
[----:B------:R-:W-:Y:S01]  /*4450*/  FSETP.GEU.AND P4, PT, R57, R22, PT ;  /* 0x000000163900720b */ /* 0x000fe20003f8e000 */
[----:B------:R-:W-:Y:S01]  /*4460*/  FADD R4, R15, 1 ;  /* 0x3f8000000f047421 */ /* 0x000fe20000000000 */
[----:B------:R-:W-:Y:S01]  /*4470*/  FSETP.GEU.AND P5, PT, R56, R21, PT ;  /* 0x000000153800720b */ /* 0x000fe20003fae000 */
[----:B------:R-:W-:Y:S01]  /*4480*/  FFMA R24, R14, R6, R17 ;  /* 0x000000060e187223 */ /* 0x000fe20000000011 */
[----:B------:R-:W-:Y:S01]  /*4490*/  FSEL R20, R57, R22, !P4 ;  /* 0x0000001639147208 */ /* 0x000fe20006000000 */
[----:B------:R-:W-:Y:S01]  /*44a0*/  FFMA R15, R4, R7, R18 ;  /* 0x00000007040f7223 */ /* 0x000fe20000000012 */
[----:B------:R-:W-:-:S02]  /*44b0*/  FSETP.NAN.AND P4, PT, R56, R56, PT ;  /* 0x000000383800720b */ /* 0x000fc40003f88000 */
[C---:B------:R-:W-:Y:S02]  /*44c0*/  FSEL R5, R56.reuse, R21, !P5 ;  /* 0x0000001538057208 */ /* 0x040fe40006800000 */
[C---:B------:R-:W-:Y:S02]  /*44d0*/  FSETP.NAN.AND P0, PT, R57.reuse, R57, PT ;  /* 0x000000393900720b */ /* 0x040fe40003f08000 */
[----:B------:R-:W-:Y:S02]  /*44e0*/  @!P3 FSEL R56, R56, R5, P4 ;  /* 0x000000053838b208 */ /* 0x000fe40002000000 */
[----:B------:R-:W-:Y:S02]  /*44f0*/  @!P3 FSEL R57, R57, R20, P0 ;  /* 0x000000143939b208 */ /* 0x000fe40000000000 */
[----:B------:R-:W-:Y:S02]  /*4500*/  FSETP.GEU.AND P4, PT, R53, R24, PT ;  /* 0x000000183500720b */ /* 0x000fe40003f8e000 */
[----:B------:R-:W-:-:S02]  /*4510*/  FSETP.GT.AND P5, PT, R55, R28, PT ;  /* 0x0000001c3700720b */ /* 0x000fc40003fa4000 */
[----:B------:R-:W-:Y:S02]  /*4520*/  FSETP.GEU.AND P0, PT, R54, R15, PT ;  /* 0x0000000f3600720b */ /* 0x000fe40003f0e000 */
[----:B------:R-:W-:Y:S02]  /*4530*/  FSETP.GT.AND P6, PT, R52, R21, PT ;  /* 0x000000153400720b */ /* 0x000fe40003fc4000 */
[----:B------:R-:W-:Y:S02]  /*4540*/  FSEL R6, R53, R24, !P4 ;  /* 0x0000001835067208 */ /* 0x000fe40006000000 */
[----:B------:R-:W-:Y:S02]  /*4550*/  FSEL R20, R55, R28, P5 ;  /* 0x0000001c37147208 */ /* 0x000fe40002800000 */
[C---:B------:R-:W-:Y:S02]  /*4560*/  FSEL R7, R54.reuse, R15, !P0 ;  /* 0x0000000f36077208 */ /* 0x040fe40004000000 */
[----:B------:R-:W-:-:S02]  /*4570*/  FSETP.NAN.AND P4, PT, R54, R54, PT ;  /* 0x000000363600720b */ /* 0x000fc40003f88000 */
[C---:B------:R-:W-:Y:S02]  /*4580*/  FSEL R5, R52.reuse, R21, P6 ;  /* 0x0000001534057208 */ /* 0x040fe40003000000 */
[----:B------:R-:W-:Y:S01]  /*4590*/  FSETP.NAN.AND P5, PT, R53, R53, PT ;  /* 0x000000353500720b */ /* 0x000fe20003fa8000 */
[----:B-1----:R-:W-:Y:S01]  /*45a0*/  FFMA R16, R13, R9, R16 ;  /* 0x000000090d107223 */ /* 0x002fe20000000010 */
[----:B------:R-:W-:Y:S01]  /*45b0*/  FSETP.NAN.AND P6, PT, R52, R52, PT ;  /* 0x000000343400720b */ /* 0x000fe20003fc8000 */
[----:B------:R-:W-:Y:S01]  /*45c0*/  IMAD.IADD R9, R51, 0x1, R82 ;  /* 0x0000000133097824 */ /* 0x000fe200078e0252 */
[----:B------:R-:W-:Y:S02]  /*45d0*/  @!P3 FSEL R54, R54, R7, P4 ;  /* 0x000000073636b208 */ /* 0x000fe40002000000 */
[----:B------:R-:W-:Y:S02]  /*45e0*/  @!P3 FSEL R53, R53, R6, P5 ;  /* 0x000000063535b208 */ /* 0x000fe40002800000 */
[----:B------:R-:W-:-:S02]  /*45f0*/  @!P3 FSEL R52, R52, R5, P6 ;  /* 0x000000053434b208 */ /* 0x000fc40003000000 */
[----:B------:R-:W-:Y:S02]  /*4600*/  FSETP.GT.AND P4, PT, R75, R22, PT ;  /* 0x000000164b00720b */ /* 0x000fe40003f84000 */
[----:B------:R-:W-:Y:S01]  /*4610*/  FSETP.GT.AND P5, PT, R81, R15, PT ;  /* 0x0000000f5100720b */ /* 0x000fe20003fa4000 */
[----:B------:R-:W-:Y:S01]  /*4620*/  FFMA R19, R12, R8, R19 ;  /* 0x000000080c137223 */ /* 0x000fe20000000013 */
[----:B------:R-:W-:Y:S01]  /*4630*/  FSETP.GT.AND P6, PT, R73, R24, PT ;  /* 0x000000184900720b */ /* 0x000fe20003fc4000 */
[----:B------:R-:W-:Y:S01]  /*4640*/  FFMA R18, R11, R4, R18 ;  /* 0x000000040b127223 */ /* 0x000fe20000000012 */
[----:B------:R-:W-:Y:S01]  /*4650*/  FFMA R17, R10, R14, R17 ;  /* 0x0000000e0a117223 */ /* 0x000fe20000000011 */
[----:B------:R-:W-:Y:S02]  /*4660*/  IADD3 R12, R9, 0x400, RZ ;  /* 0x00000400090c7810 */ /* 0x000fe40007ffe0ff */
[----:B------:R-:W-:Y:S02]  /*4670*/  FSETP.NAN.AND P0, PT, R55, R55, PT ;  /* 0x000000373700720b */ /* 0x000fe40003f08000 */
[----:B------:R-:W-:-:S02]  /*4680*/  FSEL R8, R75, R22, P4 ;  /* 0x000000164b087208 */ /* 0x000fc40002000000 */
[C---:B------:R-:W-:Y:S02]  /*4690*/  FSEL R14, R81.reuse, R15, P5 ;  /* 0x0000000f510e7208 */ /* 0x040fe40002800000 */
[----:B------:R-:W-:Y:S02]  /*46a0*/  FSETP.NAN.AND P4, PT, R81, R81, PT ;  /* 0x000000515100720b */ /* 0x000fe40003f88000 */
[C---:B------:R-:W-:Y:S02]  /*46b0*/  FSEL R10, R73.reuse, R24, P6 ;  /* 0x00000018490a7208 */ /* 0x040fe40003000000 */
[----:B------:R-:W-:Y:S01]  /*46c0*/  FSETP.NAN.AND P5, PT, R73, R73, PT ;  /* 0x000000494900720b */ /* 0x000fe20003fa8000 */
[----:B------:R-:W-:Y:S01]  /*46d0*/  IMAD.WIDE R12, R12, R85, c[0x0][0x178] ;  /* 0x00005e000c0c7625 */ /* 0x000fe200078e0255 */
[----:B------:R-:W-:Y:S02]  /*46e0*/  @!P3 FSEL R55, R55, R20, P0 ;  /* 0x000000143737b208 */ /* 0x000fe40000000000 */
[----:B------:R-:W-:-:S02]  /*46f0*/  F2FP.BF16.PACK_AB R7, R43, R42 ;  /* 0x0000002a2b07723e */ /* 0x000fc400000010ff */
[----:B------:R-:W-:Y:S02]  /*4700*/  F2FP.BF16.PACK_AB R6, R41, R40 ;  /* 0x000000282906723e */ /* 0x000fe400000010ff */
[----:B------:R-:W-:Y:S02]  /*4710*/  F2FP.BF16.PACK_AB R5, R18, R17 ;  /* 0x000000111205723e */ /* 0x000fe400000010ff */
[----:B------:R-:W-:Y:S02]  /*4720*/  F2FP.BF16.PACK_AB R4, R16, R19 ;  /* 0x000000131004723e */ /* 0x000fe400000010ff */
[----:B------:R-:W-:Y:S02]  /*4730*/  FSETP.NAN.AND P0, PT, R75, R75, PT ;  /* 0x0000004b4b00720b */ /* 0x000fe40003f08000 */
[----:B------:R-:W-:Y:S02]  /*4740*/  @!P3 FSEL R81, R81, R14, P4 ;  /* 0x0000000e5151b208 */ /* 0x000fe40002000000 */
[----:B------:R-:W-:-:S02]  /*4750*/  @!P3 FSEL R73, R73, R10, P5 ;  /* 0x0000000a4949b208 */ /* 0x000fc40002800000 */
[CC--:B------:R-:W-:Y:S02]  /*4760*/  FSETP.GEU.AND P4, PT, R88.reuse, R17.reuse, PT ;  /* 0x000000115800720b */ /* 0x0c0fe40003f8e000 */
[----:B------:R-:W-:Y:S01]  /*4770*/  FSETP.GEU.AND P5, PT, R89, R18, PT ;  /* 0x000000125900720b */ /* 0x000fe20003fae000 */
[----:B------:R0:W-:Y:S01]  /*4780*/  @!P3 STG.E.128 [R12.64], R4 ;  /* 0x000000040c00b986 */ /* 0x0001e2000c101d04 */
[----:B------:R-:W-:Y:S02]  /*4790*/  @!P3 FSEL R75, R75, R8, P0 ;  /* 0x000000084b4bb208 */ /* 0x000fe40000000000 */
[----:B------:R-:W-:Y:S02]  /*47a0*/  FSETP.NAN.AND P0, PT, R88, R88, PT ;  /* 0x000000585800720b */ /* 0x000fe40003f08000 */
[----:B------:R-:W-:Y:S02]  /*47b0*/  IADD3 R46, P6, R46, 0x1000, RZ ;  /* 0x000010002e2e7810 */ /* 0x000fe40007fde0ff */
[----:B0-----:R-:W-:-:S02]  /*47c0*/  FSEL R5, R88, R17, !P4 ;  /* 0x0000001158057208 */ /* 0x001fc40006000000 */
[-C--:B------:R-:W-:Y:S02]  /*47d0*/  FSEL R4, R89, R18.reuse, !P5 ;  /* 0x0000001259047208 */ /* 0x080fe40006800000 */
[----:B------:R-:W-:Y:S02]  /*47e0*/  FSETP.GT.AND P5, PT, R78, R18, PT ;  /* 0x000000124e00720b */ /* 0x000fe40003fa4000 */
[----:B------:R-:W-:Y:S02]  /*47f0*/  @!P3 FSEL R88, R88, R5, P0 ;  /* 0x000000055858b208 */ /* 0x000fe40000000000 */
[C---:B------:R-:W-:Y:S02]  /*4800*/  FSETP.NAN.AND P0, PT, R78.reuse, R78, PT ;  /* 0x0000004e4e00720b */ /* 0x040fe40003f08000 */
[----:B------:R-:W-:-:S04]  /*4810*/  FSEL R5, R78, R18, P5 ;  /* 0x000000124e057208 */ /* 0x000fc80002800000 */
[----:B------:R-:W-:Y:S02]  /*4820*/  @!P3 FSEL R78, R78, R5, P0 ;  /* 0x000000054e4eb208 */ /* 0x000fe40000000000 */
[----:B------:R-:W-:-:S04]  /*4830*/  FSETP.GT.AND P0, PT, R80, R19, PT ;  /* 0x000000135000720b */ /* 0x000fc80003f04000 */
[C---:B------:R-:W-:Y:S02]  /*4840*/  FSEL R5, R80.reuse, R19, P0 ;  /* 0x0000001350057208 */ /* 0x040fe40000000000 */
[C---:B------:R-:W-:Y:S01]  /*4850*/  FSETP.NAN.AND P0, PT, R80.reuse, R80, PT ;  /* 0x000000505000720b */ /* 0x040fe20003f08000 */
[----:B------:R-:W-:Y:S01]  /*4860*/  IMAD.X R47, RZ, RZ, R47, P6 ;  /* 0x000000ffff2f7224 */ /* 0x000fe200030e062f */
[----:B------:R-:W-:Y:S02]  /*4870*/  FSETP.NAN.AND P4, PT, R89, R89, PT ;  /* 0x000000595900720b */ /* 0x000fe40003f88000 */
[----:B------:R-:W-:Y:S02]  /*4880*/  FSETP.GT.AND P5, PT, R79, R16, PT ;  /* 0x000000104f00720b */ /* 0x000fe40003fa4000 */
[----:B------:R-:W-:Y:S02]  /*4890*/  @!P3 FSEL R80, R80, R5, P0 ;  /* 0x000000055050b208 */ /* 0x000fe40000000000 */
[----:B------:R-:W-:-:S02]  /*48a0*/  IADD3 R82, P6, R82, 0x400, RZ ;  /* 0x0000040052527810 */ /* 0x000fc40007fde0ff */
[----:B------:R-:W-:Y:S02]  /*48b0*/  FSETP.GEU.AND P0, PT, R83, R16, PT ;  /* 0x000000105300720b */ /* 0x000fe40003f0e000 */
[----:B------:R-:W-:Y:S01]  /*48c0*/  @!P3 FSEL R89, R89, R4, P4 ;  /* 0x000000045959b208 */ /* 0x000fe20002000000 */
[----:B------:R-:W-:Y:S01]  /*48d0*/  IMAD.X R77, RZ, RZ, R77, P6 ;  /* 0x000000ffff4d7224 */ /* 0x000fe200030e064d */
[-C--:B------:R-:W-:Y:S02]  /*48e0*/  FSEL R4, R79, R16.reuse, P5 ;  /* 0x000000104f047208 */ /* 0x080fe40002800000 */
[----:B------:R-:W-:Y:S02]  /*48f0*/  FSEL R16, R83, R16, !P0 ;  /* 0x0000001053107208 */ /* 0x000fe40004000000 */
[----:B------:R-:W-:Y:S02]  /*4900*/  FSETP.GT.AND P4, PT, R87, R17, PT ;  /* 0x000000115700720b */ /* 0x000fe40003f84000 */
[----:B------:R-:W-:-:S02]  /*4910*/  ISETP.GE.U32.AND P0, PT, R82, 0x800, PT ;  /* 0x000008005200780c */ /* 0x000fc40003f06070 */
[----:B------:R-:W-:Y:S02]  /*4920*/  FSEL R6, R87, R17, P4 ;  /* 0x0000001157067208 */ /* 0x000fe40002000000 */
[----:B------:R-:W-:Y:S02]  /*4930*/  ISETP.GE.U32.AND.EX P0, PT, R77, RZ, PT, P0 ;  /* 0x000000ff4d00720c */ /* 0x000fe40003f06100 */
[----:B------:R-:W-:Y:S02]  /*4940*/  FSETP.NAN.AND P4, PT, R87, R87, PT ;  /* 0x000000575700720b */ /* 0x000fe40003f88000 */
[----:B------:R-:W-:Y:S02]  /*4950*/  IADD3 R14, R9, 0x1000, RZ ;  /* 0x00001000090e7810 */ /* 0x000fe40007ffe0ff */
[----:B------:R-:W-:Y:S02]  /*4960*/  @!P3 FSEL R87, R87, R6, P4 ;  /* 0x000000065757b208 */ /* 0x000fe40002000000 */
[----:B------:R-:W-:Y:S01]  /*4970*/  F2FP.BF16.PACK_AB R9, R15, R24 ;  /* 0x000000180f09723e */ /* 0x000fe200000010ff */
[----:B------:R-:W-:Y:S01]  /*4980*/  IMAD.WIDE R14, R14, R85, c[0x0][0x178] ;  /* 0x00005e000e0e7625 */ /* 0x000fe200078e0255 */
[----:B------:R-:W-:-:S02]  /*4990*/  FSETP.NAN.AND P5, PT, R79, R79, PT ;  /* 0x0000004f4f00720b */ /* 0x000fc40003fa8000 */
[CC--:B------:R-:W-:Y:S02]  /*49a0*/  FSETP.GEU.AND P4, PT, R86.reuse, R19.reuse, PT ;  /* 0x000000135600720b */ /* 0x0c0fe40003f8e000 */
[----:B------:R-:W-:Y:S02]  /*49b0*/  F2FP.BF16.PACK_AB R10, R23, R26 ;  /* 0x0000001a170a723e */ /* 0x000fe400000010ff */
[----:B------:R-:W-:Y:S02]  /*49c0*/  F2FP.BF16.PACK_AB R11, R27, R28 ;  /* 0x0000001c1b0b723e */ /* 0x000fe400000010ff */
[----:B------:R-:W-:Y:S02]  /*49d0*/  F2FP.BF16.PACK_AB R8, R21, R22 ;  /* 0x000000161508723e */ /* 0x000fe400000010ff */
[----:B------:R-:W-:Y:S02]  /*49e0*/  @!P3 FSEL R79, R79, R4, P5 ;  /* 0x000000044f4fb208 */ /* 0x000fe40002800000 */
[----:B------:R-:W-:-:S02]  /*49f0*/  FSEL R19, R86, R19, !P4 ;  /* 0x0000001356137208 */ /* 0x000fc40006000000 */
[----:B------:R-:W-:Y:S01]  /*4a00*/  IADD3 R44, P6, R44, 0x800, RZ ;  /* 0x000008002c2c7810 */ /* 0x000fe20007fde0ff */
[----:B------:R0:W-:Y:S01]  /*4a10*/  @!P3 STG.E.128 [R14.64], R8 ;  /* 0x000000080e00b986 */ /* 0x0001e2000c101d04 */
[C---:B------:R-:W-:Y:S02]  /*4a20*/  FSETP.NAN.AND P5, PT, R83.reuse, R83, PT ;  /* 0x000000535300720b */ /* 0x040fe40003fa8000 */
[C---:B------:R-:W-:Y:S01]  /*4a30*/  FSETP.NAN.AND P4, PT, R86.reuse, R86, PT ;  /* 0x000000565600720b */ /* 0x040fe20003f88000 */
[----:B------:R-:W-:Y:S01]  /*4a40*/  IMAD.X R45, RZ, RZ, R45, P6 ;  /* 0x000000ffff2d7224 */ /* 0x000fe200030e062d */
[----:B------:R-:W-:Y:S02]  /*4a50*/  @!P3 FSEL R83, R83, R16, P5 ;  /* 0x000000105353b208 */ /* 0x000fe40002800000 */
[----:B------:R-:W-:Y:S01]  /*4a60*/  @!P3 FSEL R86, R86, R19, P4 ;  /* 0x000000135656b208 */ /* 0x000fe20002000000 */
[----:B------:R-:W-:Y:S01]  /*4a70*/  @P0 CALL.REL.NOINC `(.L_x_3) ;  /* 0x0000001000000944 */ /* 0x000fe20003c00000 */
[----:B------:R-:W-:Y:S05]  /*4a80*/  BRA `(.L_x_4) ;  /* 0xffffed3000007947 */ /* 0x000fea000383ffff */
.L_x_3:
[----:B------:R-:W-:Y:S01]  /*4a90*/  BAR.SYNC.DEFER_BLOCKING 0x0 ;  /* 0x0000000000007b1d */ /* 0x000fe20000010000 */
[----:B------:R-:W-:-:S02]  /*4aa0*/  FSETP.NAN.AND P0, PT, R57, R57, PT ;  /* 0x000000393900720b */ /* 0x000fc40003f08000 */
[CC--:B------:R-:W-:Y:S02]  /*4ab0*/  FSETP.GEU.AND P3, PT, R57.reuse, R56.reuse, PT ;  /* 0x000000383900720b */ /* 0x0c0fe40003f6e000 */
[C---:B------:R-:W-:Y:S02]  /*4ac0*/  FSEL R56, R57.reuse, R56, P0 ;  /* 0x0000003839387208 */ /* 0x040fe40000000000 */
[C---:B------:R-:W-:Y:S02]  /*4ad0*/  FSETP.NAN.AND P0, PT, R86.reuse, R86, PT ;  /* 0x000000565600720b */ /* 0x040fe40003f08000 */
[----:B------:R-:W-:Y:S02]  /*4ae0*/  FSEL R56, R57, R56, !P3 ;  /* 0x0000003839387208 */ /* 0x000fe40005800000 */
[----:B------:R-:W-:Y:S02]  /*4af0*/  FSETP.GEU.AND P3, PT, R86, R83, PT ;  /* 0x000000535600720b */ /* 0x000fe40003f6e000 */
[----:B------:R-:W-:-:S02]  /*4b00*/  FSETP.GEU.AND P4, PT, R56, R53, PT ;  /* 0x000000353800720b */ /* 0x000fc40003f8e000 */
[----:B------:R-:W-:Y:S02]  /*4b10*/  FSEL R83, R86, R83, P0 ;  /* 0x0000005356537208 */ /* 0x000fe40000000000 */
[----:B------:R-:W-:Y:S02]  /*4b20*/  FSETP.NAN.AND P0, PT, R56, R56, PT ;  /* 0x000000383800720b */ /* 0x000fe40003f08000 */
[----:B------:R-:W-:Y:S02]  /*4b30*/  FSEL R83, R86, R83, !P3 ;  /* 0x0000005356537208 */ /* 0x000fe40005800000 */
[----:B------:R-:W-:Y:S02]  /*4b40*/  LOP3.LUT R12, R0, 0x1, RZ, 0xc0, !PT ;  /* 0x00000001000c7812 */ /* 0x000fe400078ec0ff */
[----:B------:R-:W-:-:S03]  /*4b50*/  FSETP.GEU.AND P3, PT, R83, R88, PT ;  /* 0x000000585300720b */ /* 0x000fc60003f6e000 */
[----:B------:R-:W-:Y:S02]  /*4b60*/  @P4 FSEL R56, R56, R53, P0 ;  /* 0x0000003538384208 */ /* 0x000fe40000000000 */
[----:B------:R-:W-:Y:S02]  /*4b70*/  FSETP.NAN.AND P0, PT, R83, R83, PT ;  /* 0x000000535300720b */ /* 0x000fe40003f08000 */
[----:B------:R-:W-:-:S06]  /*4b80*/  FSETP.GEU.AND P4, PT, R56, R54, PT ;  /* 0x000000363800720b */ /* 0x000fcc0003f8e000 */
[----:B------:R-:W-:Y:S02]  /*4b90*/  @P3 FSEL R83, R83, R88, P0 ;  /* 0x0000005853533208 */ /* 0x000fe40000000000 */
[----:B------:R-:W-:Y:S02]  /*4ba0*/  FSETP.NAN.AND P0, PT, R56, R56, PT ;  /* 0x000000383800720b */ /* 0x000fe40003f08000 */
        /* <DEDUP_REMOVED lines=26> */
[----:B------:R-:W-:-:S03]  /*4d50*/  FSETP.NAN.AND P0, PT, R83, R83, PT ;  /* 0x000000535300720b */ /* 0x000fc60003f08000 */
[----:B------:R-:W1:Y:S05]  /*4d60*/  SHFL.BFLY PT, R3, R56, 0x10, 0x1f ;  /* 0x0e001f0038037f89 */ /* 0x000e6a00000e0000 */
[----:B------:R-:W-:Y:S02]  /*4d70*/  @P3 FSEL R83, R83, R72, P0 ;  /* 0x0000004853533208 */ /* 0x000fe40000000000 */
[C---:B------:R-:W-:Y:S02]  /*4d80*/  FSETP.NAN.AND P3, PT, R56.reuse, R56, PT ;  /* 0x000000383800720b */ /* 0x040fe40003f68000 */
[----:B------:R-:W-:Y:S01]  /*4d90*/  FSETP.NAN.AND P0, PT, R83, R83, PT ;  /* 0x000000535300720b */ /* 0x000fe20003f08000 */
[----:B------:R-:W2:Y:S01]  /*4da0*/  SHFL.BFLY PT, R4, R83, 0x10, 0x1f ;  /* 0x0e001f0053047f89 */ /* 0x000ea200000e0000 */
[----:B-1----:R-:W-:-:S09]  /*4db0*/  FSETP.GEU.AND P4, PT, R56, R3, PT ;  /* 0x000000033800720b */ /* 0x002fd20003f8e000 */
[----:B------:R-:W-:Y:S02]  /*4dc0*/  @!P3 FSEL R56, R56, R3, !P4 ;  /* 0x000000033838b208 */ /* 0x000fe40006000000 */
[----:B------:R-:W-:-:S03]  /*4dd0*/  FSETP.NAN.AND P4, PT, R75, R75, PT ;  /* 0x0000004b4b00720b */ /* 0x000fc60003f88000 */
[----:B------:R-:W1:Y:S01]  /*4de0*/  SHFL.BFLY PT, R3, R56, 0x8, 0x1f ;  /* 0x0d001f0038037f89 */ /* 0x000e6200000e0000 */
[----:B--2---:R-:W-:-:S04]  /*4df0*/  FSETP.GEU.AND P3, PT, R83, R4, PT ;  /* 0x000000045300720b */ /* 0x004fc80003f6e000 */
[----:B------:R-:W-:Y:S02]  /*4e00*/  @!P0 FSEL R83, R83, R4, !P3 ;  /* 0x0000000453538208 */ /* 0x000fe40005800000 */
[C---:B------:R-:W-:Y:S02]  /*4e10*/  FSETP.NAN.AND P3, PT, R80.reuse, R80, PT ;  /* 0x000000505000720b */ /* 0x040fe40003f68000 */
[CC--:B------:R-:W-:Y:S01]  /*4e20*/  FSETP.GT.AND P0, PT, R80.reuse, R79.reuse, PT ;  /* 0x0000004f5000720b */ /* 0x0c0fe20003f04000 */
[----:B------:R-:W2:Y:S01]  /*4e30*/  SHFL.BFLY PT, R4, R83, 0x8, 0x1f ;  /* 0x0d001f0053047f89 */ /* 0x000ea200000e0000 */
[C---:B------:R-:W-:Y:S02]  /*4e40*/  FSEL R79, R80.reuse, R79, P3 ;  /* 0x0000004f504f7208 */ /* 0x040fe40001800000 */
[----:B------:R-:W-:Y:S02]  /*4e50*/  FSETP.GT.AND P3, PT, R75, R52, PT ;  /* 0x000000344b00720b */ /* 0x000fe40003f64000 */
[----:B------:R-:W-:-:S02]  /*4e60*/  FSEL R80, R80, R79, P0 ;  /* 0x0000004f50507208 */ /* 0x000fc40000000000 */
[C---:B------:R-:W-:Y:S02]  /*4e70*/  FSEL R52, R75.reuse, R52, P4 ;  /* 0x000000344b347208 */ /* 0x040fe40002000000 */
[C---:B------:R-:W-:Y:S02]  /*4e80*/  FSETP.GT.AND P0, PT, R80.reuse, R87, PT ;  /* 0x000000575000720b */ /* 0x040fe40003f04000 */
[----:B------:R-:W-:Y:S02]  /*4e90*/  FSEL R52, R75, R52, P3 ;  /* 0x000000344b347208 */ /* 0x000fe40001800000 */
[----:B------:R-:W-:Y:S02]  /*4ea0*/  FSETP.NAN.AND P5, PT, R80, R80, PT ;  /* 0x000000505000720b */ /* 0x000fe40003fa8000 */
[----:B-1----:R-:W-:Y:S02]  /*4eb0*/  FSETP.GEU.AND P4, PT, R56, R3, PT ;  /* 0x000000033800720b */ /* 0x002fe40003f8e000 */
[----:B------:R-:W-:-:S05]  /*4ec0*/  FSETP.GT.AND P3, PT, R52, R73, PT ;  /* 0x000000493400720b */ /* 0x000fca0003f64000 */
[----:B------:R-:W-:Y:S02]  /*4ed0*/  @!P0 FSEL R80, R80, R87, P5 ;  /* 0x0000005750508208 */ /* 0x000fe40002800000 */
[C---:B------:R-:W-:Y:S02]  /*4ee0*/  FSETP.NAN.AND P5, PT, R56.reuse, R56, PT ;  /* 0x000000383800720b */ /* 0x040fe40003fa8000 */
[----:B--2---:R-:W-:Y:S02]  /*4ef0*/  FSETP.GEU.AND P0, PT, R83, R4, PT ;  /* 0x000000045300720b */ /* 0x004fe40003f0e000 */
[----:B------:R-:W-:Y:S02]  /*4f00*/  @P4 FSEL R56, R56, R3, P5 ;  /* 0x0000000338384208 */ /* 0x000fe40002800000 */
[----:B------:R-:W-:Y:S02]  /*4f10*/  FSETP.NAN.AND P5, PT, R52, R52, PT ;  /* 0x000000343400720b */ /* 0x000fe40003fa8000 */
[----:B------:R-:W-:Y:S01]  /*4f20*/  FSETP.GT.AND P4, PT, R80, R78, PT ;  /* 0x0000004e5000720b */ /* 0x000fe20003f84000 */
[----:B------:R-:W1:Y:S01]  /*4f30*/  SHFL.BFLY PT, R3, R56, 0x4, 0x1f ;  /* 0x0c801f0038037f89 */ /* 0x000e6200000e0000 */
[----:B------:R-:W-:-:S02]  /*4f40*/  @!P3 FSEL R52, R52, R73, P5 ;  /* 0x000000493434b208 */ /* 0x000fc40002800000 */
[C---:B------:R-:W-:Y:S02]  /*4f50*/  FSETP.NAN.AND P5, PT, R83.reuse, R83, PT ;  /* 0x000000535300720b */ /* 0x040fe40003fa8000 */
[----:B------:R-:W-:Y:S02]  /*4f60*/  FSETP.GT.AND P3, PT, R52, R81, PT ;  /* 0x000000513400720b */ /* 0x000fe40003f64000 */
[----:B------:R-:W-:Y:S02]  /*4f70*/  @P0 FSEL R83, R83, R4, P5 ;  /* 0x0000000453530208 */ /* 0x000fe40002800000 */
[----:B------:R-:W-:-:S03]  /*4f80*/  FSETP.NAN.AND P0, PT, R80, R80, PT ;  /* 0x000000505000720b */ /* 0x000fc60003f08000 */
[----:B------:R-:W2:Y:S01]  /*4f90*/  SHFL.BFLY PT, R4, R83, 0x4, 0x1f ;  /* 0x0c801f0053047f89 */ /* 0x000ea200000e0000 */
[----:B------:R-:W-:Y:S02]  /*4fa0*/  @!P4 FSEL R80, R80, R78, P0 ;  /* 0x0000004e5050c208 */ /* 0x000fe40000000000 */
[----:B------:R-:W-:Y:S02]  /*4fb0*/  FSETP.NAN.AND P4, PT, R52, R52, PT ;  /* 0x000000343400720b */ /* 0x000fe40003f88000 */
[----:B------:R-:W-:Y:S02]  /*4fc0*/  FSETP.GT.AND P0, PT, R80, R65, PT ;  /* 0x000000415000720b */ /* 0x000fe40003f04000 */
[----:B------:R-:W-:Y:S02]  /*4fd0*/  @!P3 FSEL R52, R52, R81, P4 ;  /* 0x000000513434b208 */ /* 0x000fe40002000000 */
[----:B------:R-:W-:Y:S02]  /*4fe0*/  FSETP.NAN.AND P5, PT, R80, R80, PT ;  /* 0x000000505000720b */ /* 0x000fe40003fa8000 */
[----:B------:R-:W-:-:S02]  /*4ff0*/  FSETP.GT.AND P3, PT, R52, R61, PT ;  /* 0x0000003d3400720b */ /* 0x000fc40003f64000 */
[----:B-1----:R-:W-:-:S05]  /*5000*/  FSETP.GEU.AND P4, PT, R56, R3, PT ;  /* 0x000000033800720b */ /* 0x002fca0003f8e000 */
[----:B------:R-:W-:Y:S02]  /*5010*/  @!P0 FSEL R80, R80, R65, P5 ;  /* 0x0000004150508208 */ /* 0x000fe40002800000 */
[----:B------:R-:W-:Y:S02]  /*5020*/  FSETP.NAN.AND P5, PT, R52, R52, PT ;  /* 0x000000343400720b */ /* 0x000fe40003fa8000 */
[----:B------:R-:W-:Y:S02]  /*5030*/  FSETP.GT.AND P0, PT, R80, R66, PT ;  /* 0x000000425000720b */ /* 0x000fe40003f04000 */
[----:B------:R-:W-:Y:S02]  /*5040*/  @!P3 FSEL R52, R52, R61, P5 ;  /* 0x0000003d3434b208 */ /* 0x000fe40002800000 */
[----:B--2---:R-:W-:Y:S02]  /*5050*/  FSETP.GEU.AND P3, PT, R83, R4, PT ;  /* 0x000000045300720b */ /* 0x004fe40003f6e000 */
[----:B------:R-:W-:-:S02]  /*5060*/  FSETP.NAN.AND P5, PT, R56, R56, PT ;  /* 0x000000383800720b */ /* 0x000fc40003fa8000 */
[----:B------:R-:W-:Y:S02]  /*5070*/  FSETP.NAN.AND P6, PT, R80, R80, PT ;  /* 0x000000505000720b */ /* 0x000fe40003fc8000 */
[----:B------:R-:W-:Y:S02]  /*5080*/  @P4 FSEL R56, R56, R3, P5 ;  /* 0x0000000338384208 */ /* 0x000fe40002800000 */
[C---:B------:R-:W-:Y:S02]  /*5090*/  FSETP.NAN.AND P5, PT, R83.reuse, R83, PT ;  /* 0x000000535300720b */ /* 0x040fe40003fa8000 */
[----:B------:R-:W-:Y:S01]  /*50a0*/  FSETP.GT.AND P4, PT, R52, R62, PT ;  /* 0x0000003e3400720b */ /* 0x000fe20003f84000 */
[----:B------:R-:W1:Y:S01]  /*50b0*/  SHFL.BFLY PT, R3, R56, 0x2, 0x1f ;  /* 0x0c401f0038037f89 */ /* 0x000e6200000e0000 */
[----:B------:R-:W-:Y:S02]  /*50c0*/  @!P0 FSEL R80, R80, R66, P6 ;  /* 0x0000004250508208 */ /* 0x000fe40003000000 */
[----:B------:R-:W-:-:S02]  /*50d0*/  @P3 FSEL R83, R83, R4, P5 ;  /* 0x0000000453533208 */ /* 0x000fc40002800000 */
[----:B------:R-:W-:Y:S02]  /*50e0*/  FSETP.GT.AND P3, PT, R80, R69, PT ;  /* 0x000000455000720b */ /* 0x000fe40003f64000 */
[C---:B------:R-:W-:Y:S01]  /*50f0*/  FSETP.NAN.AND P0, PT, R52.reuse, R52, PT ;  /* 0x000000343400720b */ /* 0x040fe20003f08000 */
[----:B------:R-:W2:Y:S04]  /*5100*/  SHFL.BFLY PT, R4, R83, 0x2, 0x1f ;  /* 0x0c401f0053047f89 */ /* 0x000ea800000e0000 */
[----:B------:R-:W-:Y:S02]  /*5110*/  @!P4 FSEL R52, R52, R62, P0 ;  /* 0x0000003e3434c208 */ /* 0x000fe40000000000 */
[----:B------:R-:W-:Y:S02]  /*5120*/  FSETP.NAN.AND P4, PT, R80, R80, PT ;  /* 0x000000505000720b */ /* 0x000fe40003f88000 */
[----:B------:R-:W-:-:S02]  /*5130*/  FSETP.GT.AND P0, PT, R52, R55, PT ;  /* 0x000000373400720b */ /* 0x000fc40003f04000 */
[----:B------:R-:W-:Y:S02]  /*5140*/  @!P3 FSEL R80, R80, R69, P4 ;  /* 0x000000455050b208 */ /* 0x000fe40002000000 */
[----:B------:R-:W-:Y:S02]  /*5150*/  FSETP.NAN.AND P3, PT, R52, R52, PT ;  /* 0x000000343400720b */ /* 0x000fe40003f68000 */
[----:B------:R-:W-:Y:S02]  /*5160*/  FSETP.GT.AND P5, PT, R80, R70, PT ;  /* 0x000000465000720b */ /* 0x000fe40003fa4000 */
[----:B-1----:R-:W-:Y:S02]  /*5170*/  FSETP.GEU.AND P4, PT, R56, R3, PT ;  /* 0x000000033800720b */ /* 0x002fe40003f8e000 */
[----:B------:R-:W-:-:S03]  /*5180*/  FSETP.NAN.AND P6, PT, R80, R80, PT ;  /* 0x000000505000720b */ /* 0x000fc60003fc8000 */
[----:B------:R-:W-:Y:S02]  /*5190*/  @!P0 FSEL R52, R52, R55, P3 ;  /* 0x0000003734348208 */ /* 0x000fe40001800000 */
[----:B--2---:R-:W-:Y:S02]  /*51a0*/  FSETP.GEU.AND P3, PT, R83, R4, PT ;  /* 0x000000045300720b */ /* 0x004fe40003f6e000 */
[----:B------:R-:W-:Y:S02]  /*51b0*/  FSETP.GT.AND P0, PT, R52, R58, PT ;  /* 0x0000003a3400720b */ /* 0x000fe40003f04000 */
[----:B------:R-:W-:Y:S02]  /*51c0*/  @!P5 FSEL R80, R80, R70, P6 ;  /* 0x000000465050d208 */ /* 0x000fe40003000000 */
[----:B------:R-:W-:-:S04]  /*51d0*/  FSETP.NAN.AND P5, PT, R56, R56, PT ;  /* 0x000000383800720b */ /* 0x000fc80003fa8000 */
[----:B------:R-:W-:Y:S02]  /*51e0*/  @P4 FSEL R56, R56, R3, P5 ;  /* 0x0000000338384208 */ /* 0x000fe40002800000 */
[C---:B------:R-:W-:Y:S01]  /*51f0*/  FSETP.NAN.AND P4, PT, R83.reuse, R83, PT ;  /* 0x000000535300720b */ /* 0x040fe20003f88000 */
[----:B------:R-:W1:Y:S01]  /*5200*/  SHFL.BFLY PT, R3, R80, 0x10, 0x1f ;  /* 0x0e001f0050037f89 */ /* 0x000e6200000e0000 */
[C---:B------:R-:W-:Y:S02]  /*5210*/  FSETP.NAN.AND P5, PT, R52.reuse, R52, PT ;  /* 0x000000343400720b */ /* 0x040fe40003fa8000 */
[----:B------:R-:W-:Y:S01]  /*5220*/  @P3 FSEL R83, R83, R4, P4 ;  /* 0x0000000453533208 */ /* 0x000fe20002000000 */
[----:B0-----:R-:W0:Y:S01]  /*5230*/  SHFL.BFLY PT, R11, R56, 0x1, 0x1f ;  /* 0x0c201f00380b7f89 */ /* 0x001e2200000e0000 */
[----:B------:R-:W-:Y:S02]  /*5240*/  @!P0 FSEL R52, R52, R58, P5 ;  /* 0x0000003a34348208 */ /* 0x000fe40002800000 */
[----:B------:R-:W-:Y:S01]  /*5250*/  FSETP.NAN.AND P4, PT, R80, R80, PT ;  /* 0x000000505000720b */ /* 0x000fe20003f88000 */
[----:B------:R-:W2:Y:S01]  /*5260*/  SHFL.BFLY PT, R4, R83, 0x1, 0x1f ;  /* 0x0c201f0053047f89 */ /* 0x000ea200000e0000 */
[----:B------:R-:W-:-:S02]  /*5270*/  FSETP.NAN.AND P0, PT, R52, R52, PT ;  /* 0x000000343400720b */ /* 0x000fc40003f08000 */
[----:B------:R-:W-:Y:S01]  /*5280*/  FSETP.NAN.AND P6, PT, R56, R56, PT ;  /* 0x000000383800720b */ /* 0x000fe20003fc8000 */
[----:B------:R-:W3:Y:S01]  /*5290*/  SHFL.BFLY PT, R9, R52, 0x10, 0x1f ;  /* 0x0e001f0034097f89 */ /* 0x000ee200000e0000 */
[----:B-1----:R-:W-:-:S07]  /*52a0*/  FSETP.GT.AND P3, PT, R80, R3, PT ;  /* 0x000000035000720b */ /* 0x002fce0003f64000 */
[----:B------:R-:W-:Y:S02]  /*52b0*/  @!P4 FSEL R80, R80, R3, P3 ;  /* 0x000000035050c208 */ /* 0x000fe40001800000 */
[----:B0-----:R-:W-:Y:S02]  /*52c0*/  FSETP.GEU.AND P5, PT, R56, R11, PT ;  /* 0x0000000b3800720b */ /* 0x001fe40003fae000 */
[----:B--2---:R-:W-:Y:S01]  /*52d0*/  FSETP.GEU.AND P3, PT, R83, R4, PT ;  /* 0x000000045300720b */ /* 0x004fe20003f6e000 */
[----:B------:R-:W0:Y:S01]  /*52e0*/  SHFL.BFLY PT, R7, R80, 0x8, 0x1f ;  /* 0x0d001f0050077f89 */ /* 0x000e2200000e0000 */
[----:B------:R-:W-:Y:S02]  /*52f0*/  SHF.R.U32.HI R3, RZ, 0x5, R0 ;  /* 0x00000005ff037819 */ /* 0x000fe40000011600 */
[----:B---3--:R-:W-:-:S03]  /*5300*/  FSETP.GT.AND P4, PT, R52, R9, PT ;  /* 0x000000093400720b */ /* 0x008fc60003f84000 */
[----:B------:R-:W-:Y:S01]  /*5310*/  IMAD.SHL.U32 R3, R3, 0x4, RZ ;  /* 0x0000000403037824 */ /* 0x000fe200078e00ff */
[----:B------:R-:W-:Y:S02]  /*5320*/  @!P0 FSEL R52, R52, R9, P4 ;  /* 0x0000000934348208 */ /* 0x000fe40002000000 */
[----:B------:R-:W-:Y:S02]  /*5330*/  FSETP.NAN.AND P0, PT, R83, R83, PT ;  /* 0x000000535300720b */ /* 0x000fe40003f08000 */
[----:B------:R-:W-:Y:S01]  /*5340*/  LOP3.LUT R3, R3, 0xc, RZ, 0xe2, !PT ;  /* 0x0000000c03037812 */ /* 0x000fe200078ee2ff */
[----:B------:R-:W1:Y:S01]  /*5350*/  SHFL.BFLY PT, R9, R52, 0x8, 0x1f ;  /* 0x0d001f0034097f89 */ /* 0x000e6200000e0000 */
[----:B------:R-:W-:Y:S02]  /*5360*/  @P3 SEL R83, R83, R4, P0 ;  /* 0x0000000453533207 */ /* 0x000fe40000000000 */
[----:B------:R-:W-:Y:S02]  /*5370*/  @P5 SEL R56, R56, R11, P6 ;  /* 0x0000000b38385207 */ /* 0x000fe40003000000 */
[----:B------:R-:W-:Y:S01]  /*5380*/  ISETP.GE.AND P4, PT, R0, 0x8, PT ;  /* 0x000000080000780c */ /* 0x000fe20003f86270 */
[----:B------:R-:W-:Y:S01]  /*5390*/  @!P2 STS [R3], R83 ;  /* 0x000000530300a388 */ /* 0x000fe20000000800 */
[----:B------:R-:W-:-:S03]  /*53a0*/  FSETP.NAN.AND P3, PT, R80, R80, PT ;  /* 0x000000505000720b */ /* 0x000fc60003f68000 */
[----:B------:R-:W-:Y:S04]  /*53b0*/  @!P2 STS [R3+0x10], R56 ;  /* 0x000010380300a388 */ /* 0x000fe80000000800 */
[----:B------:R-:W-:Y:S01]  /*53c0*/  BAR.SYNC.DEFER_BLOCKING 0x0 ;  /* 0x0000000000007b1d */ /* 0x000fe20000010000 */
[----:B0-----:R-:W-:Y:S02]  /*53d0*/  FSETP.GT.AND P0, PT, R80, R7, PT ;  /* 0x000000075000720b */ /* 0x001fe40003f04000 */
[----:B-1----:R-:W-:-:S11]  /*53e0*/  FSETP.GT.AND P5, PT, R52, R9, PT ;  /* 0x000000093400720b */ /* 0x002fd60003fa4000 */
[----:B------:R-:W-:Y:S02]  /*53f0*/  @!P0 FSEL R80, R80, R7, P3 ;  /* 0x0000000750508208 */ /* 0x000fe40001800000 */
[----:B------:R-:W-:-:S03]  /*5400*/  FSETP.NAN.AND P0, PT, R52, R52, PT ;  /* 0x000000343400720b */ /* 0x000fc60003f08000 */
[----:B------:R-:W0:Y:S01]  /*5410*/  SHFL.BFLY PT, R7, R80, 0x4, 0x1f ;  /* 0x0c801f0050077f89 */ /* 0x000e2200000e0000 */
[----:B------:R-:W-:-:S03]  /*5420*/  @!P5 FSEL R52, R52, R9, P0 ;  /* 0x000000093434d208 */ /* 0x000fc60000000000 */
[----:B------:R-:W-:Y:S01]  /*5430*/  @!P4 LDS R5, [R0.X4] ;  /* 0x000000000005c984 */ /* 0x000fe20000004800 */
[----:B------:R-:W-:-:S03]  /*5440*/  FSETP.NAN.AND P5, PT, R80, R80, PT ;  /* 0x000000505000720b */ /* 0x000fc60003fa8000 */
[----:B------:R-:W1:Y:S01]  /*5450*/  SHFL.BFLY PT, R9, R52, 0x4, 0x1f ;  /* 0x0c801f0034097f89 */ /* 0x000e6200000e0000 */
[----:B0-----:R-:W-:Y:S02]  /*5460*/  FSETP.GT.AND P3, PT, R80, R7, PT ;  /* 0x000000075000720b */ /* 0x001fe40003f64000 */
[----:B-1----:R-:W-:-:S11]  /*5470*/  FSETP.GT.AND P0, PT, R52, R9, PT ;  /* 0x000000093400720b */ /* 0x002fd60003f04000 */
[----:B------:R-:W-:Y:S02]  /*5480*/  @!P3 FSEL R80, R80, R7, P5 ;  /* 0x000000075050b208 */ /* 0x000fe40002800000 */
[----:B------:R-:W-:-:S03]  /*5490*/  FSETP.NAN.AND P3, PT, R52, R52, PT ;  /* 0x000000343400720b */ /* 0x000fc60003f68000 */
[----:B------:R-:W-:Y:S04]  /*54a0*/  SHFL.BFLY PT, R7, R80, 0x2, 0x1f ;  /* 0x0c401f0050077f89 */ /* 0x000fe800000e0000 */
[----:B------:R-:W0:Y:S01]  /*54b0*/  SHFL.BFLY PT, R4, R5, 0x2, 0x1f ;  /* 0x0c401f0005047f89 */ /* 0x000e2200000e0000 */
[----:B------:R-:W-:Y:S02]  /*54c0*/  @!P0 FSEL R52, R52, R9, P3 ;  /* 0x0000000934348208 */ /* 0x000fe40001800000 */
[C---:B------:R-:W-:Y:S02]  /*54d0*/  FSETP.NAN.AND P0, PT, R5.reuse, R5, PT ;  /* 0x000000050500720b */ /* 0x040fe40003f08000 */
[----:B------:R-:W-:Y:S01]  /*54e0*/  FSETP.NAN.AND P6, PT, R52, R52, PT ;  /* 0x000000343400720b */ /* 0x000fe20003fc8000 */
[----:B------:R-:W1:Y:S01]  /*54f0*/  SHFL.BFLY PT, R9, R52, 0x2, 0x1f ;  /* 0x0c401f0034097f89 */ /* 0x000e6200000e0000 */
[----:B0-----:R-:W-:-:S04]  /*5500*/  FSETP.GEU.AND P5, PT, R5, R4, PT ;  /* 0x000000040500720b */ /* 0x001fc80003fae000 */
[C---:B------:R-:W-:Y:S02]  /*5510*/  FSEL R4, R5.reuse, R4, !P5 ;  /* 0x0000000405047208 */ /* 0x040fe40006800000 */
[C---:B------:R-:W-:Y:S02]  /*5520*/  FSETP.NAN.AND P5, PT, R80.reuse, R80, PT ;  /* 0x000000505000720b */ /* 0x040fe40003fa8000 */
[----:B------:R-:W-:Y:S02]  /*5530*/  FSEL R5, R5, R4, P0 ;  /* 0x0000000405057208 */ /* 0x000fe40000000000 */
[----:B------:R-:W-:Y:S02]  /*5540*/  FSETP.GT.AND P0, PT, R80, R7, PT ;  /* 0x000000075000720b */ /* 0x000fe40003f04000 */
[----:B-1----:R-:W-:Y:S01]  /*5550*/  FSETP.GT.AND P3, PT, R52, R9, PT ;  /* 0x000000093400720b */ /* 0x002fe20003f64000 */
[----:B------:R-:W0:Y:S10]  /*5560*/  SHFL.BFLY PT, R4, R5, 0x1, 0x1f ;  /* 0x0c201f0005047f89 */ /* 0x000e3400000e0000 */
[----:B------:R-:W-:-:S02]  /*5570*/  @!P0 FSEL R80, R80, R7, P5 ;  /* 0x0000000750508208 */ /* 0x000fc40002800000 */
[----:B------:R-:W-:Y:S02]  /*5580*/  LOP3.LUT P0, RZ, R0, 0x3, RZ, 0xc0, !PT ;  /* 0x0000000300ff7812 */ /* 0x000fe4000780c0ff */
[----:B------:R-:W-:Y:S02]  /*5590*/  @!P3 FSEL R52, R52, R9, P6 ;  /* 0x000000093434b208 */ /* 0x000fe40003000000 */
[----:B------:R-:W-:Y:S01]  /*55a0*/  ISETP.LT.AND P0, PT, R0, 0x8, !P0 ;  /* 0x000000080000780c */ /* 0x000fe20004701270 */
[----:B------:R-:W1:Y:S01]  /*55b0*/  SHFL.BFLY PT, R9, R80, 0x1, 0x1f ;  /* 0x0c201f0050097f89 */ /* 0x000e6200000e0000 */
[C---:B------:R-:W-:Y:S02]  /*55c0*/  FSETP.NAN.AND P3, PT, R5.reuse, R5, PT ;  /* 0x000000050500720b */ /* 0x040fe40003f68000 */
[----:B------:R-:W-:Y:S01]  /*55d0*/  FSETP.NAN.AND P6, PT, R80, R80, PT ;  /* 0x000000505000720b */ /* 0x000fe20003fc8000 */
[----:B------:R-:W2:Y:S01]  /*55e0*/  SHFL.BFLY PT, R11, R52, 0x1, 0x1f ;  /* 0x0c201f00340b7f89 */ /* 0x000ea200000e0000 */
[----:B0-----:R-:W-:-:S13]  /*55f0*/  FSETP.GEU.AND P5, PT, R5, R4, PT ;  /* 0x000000040500720b */ /* 0x001fda0003fae000 */
[----:B------:R-:W-:Y:S02]  /*5600*/  @P5 SEL R5, R5, R4, P3 ;  /* 0x0000000405055207 */ /* 0x000fe40001800000 */
[----:B-1----:R-:W-:-:S03]  /*5610*/  FSETP.GT.AND P5, PT, R80, R9, PT ;  /* 0x000000095000720b */ /* 0x002fc60003fa4000 */
[----:B------:R-:W-:Y:S04]  /*5620*/  @P0 STS [R0.X4], R5 ;  /* 0x0000000500000388 */ /* 0x000fe80000004800 */
[----:B------:R-:W-:Y:S01]  /*5630*/  BAR.SYNC.DEFER_BLOCKING 0x0 ;  /* 0x0000000000007b1d */ /* 0x000fe20000010000 */
[----:B--2---:R-:W-:-:S05]  /*5640*/  FSETP.GT.AND P3, PT, R52, R11, PT ;  /* 0x0000000b3400720b */ /* 0x004fca0003f64000 */
[----:B------:R-:W-:Y:S02]  /*5650*/  @!P5 SEL R80, R80, R9, P6 ;  /* 0x000000095050d207 */ /* 0x000fe40003000000 */
[----:B------:R-:W-:-:S06]  /*5660*/  FSETP.NAN.AND P5, PT, R52, R52, PT ;  /* 0x000000343400720b */ /* 0x000fcc0003fa8000 */
[----:B------:R-:W-:Y:S01]  /*5670*/  @!P3 SEL R52, R52, R11, P5 ;  /* 0x0000000b3434b207 */ /* 0x000fe20002800000 */
[----:B------:R-:W-:Y:S04]  /*5680*/  LDS R6, [RZ] ;  /* 0x00000000ff067984 */ /* 0x000fe80000000800 */
[----:B------:R-:W0:Y:S04]  /*5690*/  LDS R7, [0x10] ;  /* 0x00001000ff077984 */ /* 0x000e280000000800 */
[----:B------:R-:W-:Y:S06]  /*56a0*/  BAR.SYNC.DEFER_BLOCKING 0x0 ;  /* 0x0000000000007b1d */ /* 0x000fec0000010000 */
[----:B0-----:R-:W-:Y:S04]  /*56b0*/  STS.64 [RZ], R6 ;  /* 0x00000006ff007388 */ /* 0x001fe80000000a00 */
[----:B------:R-:W-:Y:S06]  /*56c0*/  BAR.SYNC.DEFER_BLOCKING 0x0 ;  /* 0x0000000000007b1d */ /* 0x000fec0000010000 */
[----:B------:R-:W-:Y:S04]  /*56d0*/  LDS R4, [R12.X4] ;  /* 0x000000000c047984 */ /* 0x000fe80000004800 */
[----:B------:R-:W-:Y:S06]  /*56e0*/  BAR.SYNC.DEFER_BLOCKING 0x0 ;  /* 0x0000000000007b1d */ /* 0x000fec0000010000 */
[----:B------:R-:W-:Y:S04]  /*56f0*/  @!P2 STS [R3], R80 ;  /* 0x000000500300a388 */ /* 0x000fe80000000800 */
[----:B------:R-:W-:Y:S04]  /*5700*/  @!P2 STS [R3+0x10], R52 ;  /* 0x000010340300a388 */ /* 0x000fe80000000800 */
[----:B------:R-:W-:Y:S06]  /*5710*/  BAR.SYNC.DEFER_BLOCKING 0x0 ;  /* 0x0000000000007b1d */ /* 0x000fec0000010000 */
[----:B------:R-:W0:Y:S04]  /*5720*/  @!P4 LDS R8, [R0.X4] ;  /* 0x000000000008c984 */ /* 0x000e280000004800 */
[----:B0-----:R-:W0:Y:S01]  /*5730*/  SHFL.BFLY PT, R5, R8, 0x2, 0x1f ;  /* 0x0c401f0008057f89 */ /* 0x001e2200000e0000 */
[----:B------:R-:W-:-:S02]  /*5740*/  FSETP.NAN.AND P3, PT, R8, R8, PT ;  /* 0x000000080800720b */ /* 0x000fc40003f68000 */
[----:B0-----:R-:W-:-:S04]  /*5750*/  FSETP.GT.AND P2, PT, R8, R5, PT ;  /* 0x000000050800720b */ /* 0x001fc80003f44000 */
[----:B------:R-:W-:-:S04]  /*5760*/  FSEL R5, R8, R5, P2 ;  /* 0x0000000508057208 */ /* 0x000fc80001000000 */
[----:B------:R-:W-:-:S04]  /*5770*/  FSEL R5, R8, R5, P3 ;  /* 0x0000000508057208 */ /* 0x000fc80001800000 */
[C---:B------:R-:W-:Y:S01]  /*5780*/  FSETP.NAN.AND P3, PT, R5.reuse, R5, PT ;  /* 0x000000050500720b */ /* 0x040fe20003f68000 */
[----:B------:R-:W0:Y:S02]  /*5790*/  SHFL.BFLY PT, R10, R5, 0x1, 0x1f ;  /* 0x0c201f00050a7f89 */ /* 0x000e2400000e0000 */
[----:B0-----:R-:W-:-:S13]  /*57a0*/  FSETP.GT.AND P2, PT, R5, R10, PT ;  /* 0x0000000a0500720b */ /* 0x001fda0003f44000 */
[----:B------:R-:W-:Y:S02]  /*57b0*/  @!P2 SEL R5, R5, R10, P3 ;  /* 0x0000000a0505a207 */ /* 0x000fe40001800000 */
[----:B------:R-:W-:-:S03]  /*57c0*/  FSETP.GE.AND P2, PT, R7, RZ, PT ;  /* 0x000000ff0700720b */ /* 0x000fc60003f46000 */
[----:B------:R-:W-:Y:S04]  /*57d0*/  @P0 STS [R0.X4], R5 ;  /* 0x0000000500000388 */ /* 0x000fe80000004800 */
[----:B------:R-:W-:Y:S01]  /*57e0*/  BAR.SYNC.DEFER_BLOCKING 0x0 ;  /* 0x0000000000007b1d */ /* 0x000fe20000010000 */
[C---:B------:R-:W-:Y:S02]  /*57f0*/  FSETP.GE.AND P0, PT, R6.reuse, RZ, PT ;  /* 0x000000ff0600720b */ /* 0x040fe40003f06000 */
[----:B------:R-:W-:Y:S02]  /*5800*/  FSEL R7, R7, RZ, !P2 ;  /* 0x000000ff07077208 */ /* 0x000fe40005000000 */
[----:B------:R-:W-:-:S03]  /*5810*/  FSEL R6, R6, RZ, !P0 ;  /* 0x000000ff06067208 */ /* 0x000fc60004000000 */
[----:B------:R-:W-:Y:S02]  /*5820*/  FADD R7, RZ, -R7 ;  /* 0x80000007ff077221 */ /* 0x000fe40000000000 */
[----:B------:R-:W-:-:S03]  /*5830*/  FADD R6, RZ, -R6 ;  /* 0x80000006ff067221 */ /* 0x000fc60000000000 */
[----:B------:R-:W-:Y:S02]  /*5840*/  FSETP.NAN.AND P4, PT, R7, R7, PT ;  /* 0x000000070700720b */ /* 0x000fe40003f88000 */
[----:B------:R-:W-:Y:S01]  /*5850*/  FSETP.NAN.AND P3, PT, R6, R6, PT ;  /* 0x000000060600720b */ /* 0x000fe20003f68000 */
[----:B------:R-:W0:Y:S04]  /*5860*/  LDS R8, [RZ] ;  /* 0x00000000ff087984 */ /* 0x000e280000000800 */
[----:B------:R-:W1:Y:S04]  /*5870*/  LDS R9, [0x10] ;  /* 0x00001000ff097984 */ /* 0x000e680000000800 */
[----:B------:R-:W-:Y:S01]  /*5880*/  BAR.SYNC.DEFER_BLOCKING 0x0 ;  /* 0x0000000000007b1d */ /* 0x000fe20000010000 */
[----:B0-----:R-:W-:-:S04]  /*5890*/  FSETP.GTU.AND P0, PT, R8, RZ, PT ;  /* 0x000000ff0800720b */ /* 0x001fc80003f0c000 */
[----:B------:R-:W-:Y:S01]  /*58a0*/  FSEL R3, R8, RZ, P0 ;  /* 0x000000ff08037208 */ /* 0x000fe20000000000 */
[----:B-1----:R-:W-:Y:S04]  /*58b0*/  STS.64 [RZ], R8 ;  /* 0x00000008ff007388 */ /* 0x002fe80000000a00 */
[----:B------:R-:W-:Y:S01]  /*58c0*/  BAR.SYNC.DEFER_BLOCKING 0x0 ;  /* 0x0000000000007b1d */ /* 0x000fe20000010000 */
[C---:B------:R-:W-:Y:S02]  /*58d0*/  FSETP.GTU.AND P2, PT, R9.reuse, RZ, PT ;  /* 0x000000ff0900720b */ /* 0x040fe40003f4c000 */
[----:B------:R-:W-:Y:S02]  /*58e0*/  FSETP.GT.AND P0, PT, R6, R3, PT ;  /* 0x000000030600720b */ /* 0x000fe40003f04000 */
[----:B------:R-:W-:-:S02]  /*58f0*/  FSEL R10, R9, RZ, P2 ;  /* 0x000000ff090a7208 */ /* 0x000fc40001000000 */
[----:B------:R-:W-:Y:S02]  /*5900*/  @!P3 FSEL R6, R6, R3, P0 ;  /* 0x000000030606b208 */ /* 0x000fe40000000000 */
[----:B------:R-:W-:-:S03]  /*5910*/  FSETP.GT.AND P2, PT, R7, R10, PT ;  /* 0x0000000a0700720b */ /* 0x000fc60003f44000 */
[----:B------:R-:W-:Y:S01]  /*5920*/  FMUL R6, R6, 0.0078740157186985015869 ;  /* 0x3c01020406067820 */ /* 0x000fe20000400000 */
[----:B------:R-:W-:Y:S01]  /*5930*/  @!P4 FSEL R7, R7, R10, P2 ;  /* 0x0000000a0707c208 */ /* 0x000fe20001000000 */
[----:B------:R-:W-:-:S03]  /*5940*/  IMAD.WIDE R10, R74, R85, c[0x0][0x198] ;  /* 0x000066004a0a7625 */ /* 0x000fc600078e0255 */
[C---:B------:R-:W-:Y:S01]  /*5950*/  FSETP.GT.AND P0, PT, R6.reuse, 9.9999997473787516356e-06, PT ;  /* 0x3727c5ac0600780b */ /* 0x040fe20003f04000 */
[----:B------:R-:W-:Y:S01]  /*5960*/  FMUL R7, R7, 0.0078740157186985015869 ;  /* 0x3c01020407077820 */ /* 0x000fe20000400000 */
[----:B------:R-:W-:-:S04]  /*5970*/  FSETP.NAN.AND P2, PT, R6, R6, PT ;  /* 0x000000060600720b */ /* 0x000fc80003f48000 */
[C---:B------:R-:W-:Y:S01]  /*5980*/  FSETP.GT.AND P3, PT, R7.reuse, 9.9999997473787516356e-06, PT ;  /* 0x3727c5ac0700780b */ /* 0x040fe20003f64000 */
[----:B------:R0:W1:Y:S06]  /*5990*/  LDS R3, [R12.X4] ;  /* 0x000000000c037984 */ /* 0x00006c0000004800 */
[----:B------:R-:W-:Y:S02]  /*59a0*/  @!P0 FSEL R6, R6, 9.9999997473787516356e-06, P2 ;  /* 0x3727c5ac06068808 */ /* 0x000fe40001000000 */
[----:B------:R-:W-:Y:S01]  /*59b0*/  FSETP.NAN.AND P0, PT, R7, R7, PT ;  /* 0x000000070700720b */ /* 0x000fe20003f08000 */
[----:B0-----:R-:W-:Y:S01]  /*59c0*/  IMAD.WIDE R12, R74, R85, c[0x0][0x1a0] ;  /* 0x000068004a0c7625 */ /* 0x001fe200078e0255 */
[----:B------:R-:W-:-:S02]  /*59d0*/  FSETP.GT.AND P2, PT, |R6|, 8.50705917302346158658e+37, PT ;  /* 0x7e8000000600780b */ /* 0x000fc40003f44200 */
[----:B------:R-:W-:Y:S02]  /*59e0*/  @!P3 FSEL R7, R7, 9.9999997473787516356e-06, P0 ;  /* 0x3727c5ac0707b808 */ /* 0x000fe40000000000 */
[----:B------:R-:W-:Y:S02]  /*59f0*/  FSETP.GEU.AND P4, PT, |R6|, 1.175494350822287508e-38, PT ;  /* 0x008000000600780b */ /* 0x000fe40003f8e200 */
[C---:B------:R-:W-:Y:S02]  /*5a00*/  FSETP.GT.AND P3, PT, |R7|.reuse, 8.50705917302346158658e+37, PT ;  /* 0x7e8000000700780b */ /* 0x040fe40003f64200 */
[----:B------:R-:W-:Y:S02]  /*5a10*/  FSETP.GEU.AND P5, PT, |R7|, 1.175494350822287508e-38, PT ;  /* 0x008000000700780b */ /* 0x000fe40003fae200 */
[----:B------:R-:W-:Y:S01]  /*5a20*/  LOP3.LUT P0, RZ, R0, 0x7e, RZ, 0xc0, !PT ;  /* 0x0000007e00ff7812 */ /* 0x000fe2000780c0ff */
[----:B------:R-:W-:Y:S02]  /*5a30*/  IMAD.MOV.U32 R0, RZ, RZ, 0x3e800000 ;  /* 0x3e800000ff007424 */ /* 0x000fe400078e00ff */
[----:B------:R-:W-:Y:S01]  /*5a40*/  @P2 FMUL R6, R6, 0.25 ;  /* 0x3e80000006062820 */ /* 0x000fe20000400000 */
[----:B------:R-:W-:-:S02]  /*5a50*/  ISETP.LT.AND P0, PT, R74, 0xe10, !P0 ;  /* 0x00000e104a00780c */ /* 0x000fc40004701270 */
[----:B------:R-:W-:Y:S01]  /*5a60*/  FSEL R9, R0, 1, P2 ;  /* 0x3f80000000097808 */ /* 0x000fe20001000000 */
[----:B------:R-:W-:Y:S01]  /*5a70*/  @!P4 FMUL R6, R6, 16777216 ;  /* 0x4b8000000606c820 */ /* 0x000fe20000400000 */
[----:B------:R-:W-:Y:S01]  /*5a80*/  FSEL R0, R0, 1, P3 ;  /* 0x3f80000000007808 */ /* 0x000fe20001800000 */
[----:B------:R-:W-:Y:S02]  /*5a90*/  @P3 FMUL R7, R7, 0.25 ;  /* 0x3e80000007073820 */ /* 0x000fe40000400000 */
[----:B------:R-:W-:Y:S02]  /*5aa0*/  @!P4 FMUL R9, R9, 16777216 ;  /* 0x4b8000000909c820 */ /* 0x000fe40000400000 */
[----:B------:R-:W-:Y:S01]  /*5ab0*/  @!P5 FMUL R7, R7, 16777216 ;  /* 0x4b8000000707d820 */ /* 0x000fe20000400000 */
[----:B------:R-:W0:Y:S01]  /*5ac0*/  MUFU.RCP R6, R6 ;  /* 0x0000000600067308 */ /* 0x000e220000001000 */
[----:B------:R-:W-:Y:S01]  /*5ad0*/  @!P5 FMUL R0, R0, 16777216 ;  /* 0x4b8000000000d820 */ /* 0x000fe20000400000 */
[----:B-1----:R-:W-:Y:S01]  /*5ae0*/  F2FP.BF16.PACK_AB R3, R3, R4 ;  /* 0x000000040303723e */ /* 0x002fe200000010ff */
[----:B------:R-:W-:-:S05]  /*5af0*/  IMAD.WIDE R4, R74, R85, c[0x0][0x180] ;  /* 0x000060004a047625 */ /* 0x000fca00078e0255 */
[----:B------:R-:W1:Y:S01]  /*5b00*/  MUFU.RCP R7, R7 ;  /* 0x0000000700077308 */ /* 0x000e620000001000 */
[C---:B------:R-:W-:Y:S01]  /*5b10*/  PRMT R16, R3.reuse, 0x7632, R16 ;  /* 0x0000763203107816 */ /* 0x040fe20000000010 */
[----:B------:R2:W-:Y:S01]  /*5b20*/  @P0 STG.E.U16 [R4.64], R3 ;  /* 0x0000000304000986 */ /* 0x0005e2000c101504 */
[C---:B------:R-:W-:Y:S02]  /*5b30*/  PRMT R17, R3.reuse, 0x7610, R17 ;  /* 0x0000761003117816 */ /* 0x040fe40000000011 */
[----:B------:R-:W-:Y:S01]  /*5b40*/  PRMT R37, R3, 0x7632, R37 ;  /* 0x0000763203257816 */ /* 0x000fe20000000025 */
[----:B0-----:R-:W-:Y:S01]  /*5b50*/  FMUL R14, R6, R9 ;  /* 0x00000009060e7220 */ /* 0x001fe20000400000 */
[----:B------:R-:W-:Y:S01]  /*5b60*/  IMAD.WIDE R8, R74, R85, c[0x0][0x190] ;  /* 0x000064004a087625 */ /* 0x000fe200078e0255 */
[----:B-1----:R-:W-:-:S03]  /*5b70*/  FMUL R15, R7, R0 ;  /* 0x00000000070f7220 */ /* 0x002fc60000400000 */
[CC--:B------:R-:W-:Y:S01]  /*5b80*/  IMAD.WIDE R6, R74.reuse, R85.reuse, c[0x0][0x188] ;  /* 0x000062004a067625 */ /* 0x0c0fe200078e0255 */
[C---:B------:R-:W-:Y:S02]  /*5b90*/  PRMT R0, R3.reuse, 0x7632, R0 ;  /* 0x0000763203007816 */ /* 0x040fe40000000000 */
[----:B--2---:R-:W-:Y:S01]  /*5ba0*/  PRMT R5, R3, 0x7610, R5 ;  /* 0x0000761003057816 */ /* 0x004fe20000000005 */
[----:B------:R-:W-:Y:S02]  /*5bb0*/  IMAD.WIDE R74, R74, R85, c[0x0][0x1a8] ;  /* 0x00006a004a4a7625 */ /* 0x000fe400078e0255 */
[----:B------:R0:W-:Y:S02]  /*5bc0*/  @P0 STG.E.U16 [R6.64], R0 ;  /* 0x0000000006000986 */ /* 0x0001e4000c101504 */
[----:B------:R-:W-:Y:S02]  /*5bd0*/  IMAD.MOV.U32 R3, RZ, RZ, -0x400 ;  /* 0xfffffc00ff037424 */ /* 0x000fe400078e00ff */
[----:B------:R1:W-:Y:S04]  /*5be0*/  @P0 STG.E.U16 [R8.64], R5 ;  /* 0x0000000508000986 */ /* 0x0003e8000c101504 */
[----:B------:R1:W-:Y:S04]  /*5bf0*/  @P0 STG.E.U16 [R10.64], R16 ;  /* 0x000000100a000986 */ /* 0x0003e8000c101504 */
[----:B------:R1:W-:Y:S01]  /*5c00*/  @P0 STG.E.U16 [R12.64], R17 ;  /* 0x000000110c000986 */ /* 0x0003e2000c101504 */
[----:B0-----:R-:W-:-:S03]  /*5c10*/  IMAD.MOV.U32 R0, RZ, RZ, -0x1 ;  /* 0xffffffffff007424 */ /* 0x001fc600078e00ff */
[----:B------:R1:W-:Y:S04]  /*5c20*/  @P0 STG.E.U16 [R74.64], R37 ;  /* 0x000000254a000986 */ /* 0x0003e8000c101504 */
[----:B------:R-:W-:Y:S06]  /*5c30*/  BAR.SYNC.DEFER_BLOCKING 0x0 ;  /* 0x0000000000007b1d */ /* 0x000fec0000010000 */
[----:B------:R1:W-:Y:S04]  /*5c40*/  STS [RZ], R14 ;  /* 0x0000000eff007388 */ /* 0x0003e80000000800 */
[----:B------:R1:W-:Y:S04]  /*5c50*/  STS [0x8], R15 ;  /* 0x0000080fff007388 */ /* 0x0003e80000000800 */
[----:B------:R-:W-:Y:S06]  /*5c60*/  BAR.SYNC.DEFER_BLOCKING 0x0 ;  /* 0x0000000000007b1d */ /* 0x000fec0000010000 */
[----:B-1----:R-:W0:Y:S02]  /*5c70*/  LDS R48, [R48] ;  /* 0x0000000030307984 */ /* 0x002e240000000800 */
.L_x_5:
[----:B0-----:R-:W-:Y:S01]  /*5c80*/  IMAD.IADD R14, R2, 0x1, R3 ;  /* 0x00000001020e7824 */ /* 0x001fe200078e0203 */
[----:B------:R-:W-:Y:S01]  /*5c90*/  CS2R R8, SRZ ;  /* 0x0000000000087805 */ /* 0x000fe2000001ff00 */
[----:B------:R-:W-:Y:S01]  /*5ca0*/  IMAD.MOV.U32 R15, RZ, RZ, 0x2 ;  /* 0x00000002ff0f7424 */ /* 0x000fe200078e00ff */
[----:B------:R-:W-:-:S02]  /*5cb0*/  CS2R R10, SRZ ;  /* 0x00000000000a7805 */ /* 0x000fc4000001ff00 */
[----:B------:R-:W-:-:S05]  /*5cc0*/  IADD3 R26, R14, 0x400, RZ ;  /* 0x000004000e1a7810 */ /* 0x000fca0007ffe0ff */
[----:B------:R-:W-:Y:S01]  /*5cd0*/  IMAD.WIDE R12, R26, R15, c[0x0][0x178] ;  /* 0x00005e001a0c7625 */ /* 0x000fe200078e020f */
[----:B------:R-:W-:-:S04]  /*5ce0*/  IADD3 R14, R14, 0x408, RZ ;  /* 0x000004080e0e7810 */ /* 0x000fc80007ffe0ff */
[----:B------:R-:W2:Y:S01]  /*5cf0*/  @!P1 LDG.E.EF.128 R8, [R12.64] ;  /* 0x000000040c089981 */ /* 0x000ea2000c0e1d00 */
[----:B------:R-:W-:Y:S01]  /*5d00*/  CS2R R4, SRZ ;  /* 0x0000000000047805 */ /* 0x000fe2000001ff00 */
[----:B------:R-:W-:Y:S01]  /*5d10*/  CS2R R6, SRZ ;  /* 0x0000000000067805 */ /* 0x000fe2000001ff00 */
[----:B------:R-:W-:-:S05]  /*5d20*/  IMAD.WIDE R14, R14, R15, c[0x0][0x178] ;  /* 0x00005e000e0e7625 */ /* 0x000fca00078e020f */
[----:B------:R1:W3:Y:S01]  /*5d30*/  @!P1 LDG.E.EF.128 R4, [R14.64] ;  /* 0x000000040e049981 */ /* 0x0002e2000c0e1d00 */
[C---:B--2---:R-:W-:Y:S01]  /*5d40*/  IMAD.U32 R17, R8.reuse, 0x10000, RZ ;  /* 0x0001000008117824 */ /* 0x044fe200078e00ff */
[----:B------:R-:W-:Y:S01]  /*5d50*/  PRMT R8, R8, 0x7632, R8 ;  /* 0x0000763208087816 */ /* 0x000fe20000000008 */
[C---:B------:R-:W-:Y:S01]  /*5d60*/  IMAD.U32 R13, R10.reuse, 0x10000, RZ ;  /* 0x000100000a0d7824 */ /* 0x040fe200078e00ff */
[----:B------:R-:W-:Y:S01]  /*5d70*/  PRMT R10, R10, 0x7632, R10 ;  /* 0x000076320a0a7816 */ /* 0x000fe2000000000a */
[C---:B0-----:R-:W-:Y:S01]  /*5d80*/  FMUL R16, R48.reuse, R17 ;  /* 0x0000001130107220 */ /* 0x041fe20000400000 */
[----:B------:R-:W-:Y:S01]  /*5d90*/  IMAD.U32 R17, R9, 0x10000, RZ ;  /* 0x0001000009117824 */ /* 0x000fe200078e00ff */
[C---:B------:R-:W-:Y:S01]  /*5da0*/  FMUL R12, R48.reuse, R13 ;  /* 0x0000000d300c7220 */ /* 0x040fe20000400000 */
[----:B------:R-:W-:Y:S01]  /*5db0*/  IMAD.U32 R13, R11, 0x10000, RZ ;  /* 0x000100000b0d7824 */ /* 0x000fe200078e00ff */
[----:B------:R0:W2:Y:S01]  /*5dc0*/  FRND R19, R16 ;  /* 0x0000001000137307 */ /* 0x0000a20000201000 */
[C---:B------:R-:W-:Y:S01]  /*5dd0*/  FMUL R17, R48.reuse, R17 ;  /* 0x0000001130117220 */ /* 0x040fe20000400000 */
[----:B------:R-:W-:Y:S01]  /*5de0*/  PRMT R9, R9, 0x7632, R9 ;  /* 0x0000763209097816 */ /* 0x000fe20000000009 */
[----:B-1----:R-:W-:Y:S01]  /*5df0*/  FMUL R14, R48, R13 ;  /* 0x0000000d300e7220 */ /* 0x002fe20000400000 */
[----:B---3--:R-:W-:Y:S01]  /*5e00*/  IMAD.U32 R13, R5, 0x10000, RZ ;  /* 0x00010000050d7824 */ /* 0x008fe200078e00ff */
[----:B------:R-:W-:Y:S01]  /*5e10*/  PRMT R11, R11, 0x7632, R11 ;  /* 0x000076320b0b7816 */ /* 0x000fe2000000000b */
[----:B------:R-:W-:Y:S01]  /*5e20*/  IMAD.U32 R15, R4, 0x10000, RZ ;  /* 0x00010000040f7824 */ /* 0x000fe200078e00ff */
[----:B------:R-:W-:Y:S01]  /*5e30*/  PRMT R5, R5, 0x7632, R5 ;  /* 0x0000763205057816 */ /* 0x000fe20000000005 */
[----:B------:R-:W1:Y:S01]  /*5e40*/  FRND R17, R17 ;  /* 0x0000001100117307 */ /* 0x000e620000201000 */
[C---:B0-----:R-:W-:Y:S01]  /*5e50*/  FMUL R16, R48.reuse, R13 ;  /* 0x0000000d30107220 */ /* 0x041fe20000400000 */
[----:B------:R-:W-:Y:S01]  /*5e60*/  IMAD.U32 R13, R7, 0x10000, RZ ;  /* 0x00010000070d7824 */ /* 0x000fe200078e00ff */
[----:B------:R-:W-:Y:S01]  /*5e70*/  FMUL R18, R48, R15 ;  /* 0x0000000f30127220 */ /* 0x000fe20000400000 */
[----:B------:R-:W-:Y:S01]  /*5e80*/  IMAD.U32 R9, R9, 0x10000, RZ ;  /* 0x0001000009097824 */ /* 0x000fe200078e00ff */
[----:B------:R-:W-:Y:S01]  /*5e90*/  PRMT R4, R4, 0x7632, R4 ;  /* 0x0000763204047816 */ /* 0x000fe20000000004 */
[----:B------:R-:W-:Y:S01]  /*5ea0*/  IMAD.U32 R11, R11, 0x10000, RZ ;  /* 0x000100000b0b7824 */ /* 0x000fe200078e00ff */
[----:B------:R-:W-:Y:S01]  /*5eb0*/  PRMT R7, R7, 0x7632, R7 ;  /* 0x0000763207077816 */ /* 0x000fe20000000007 */
[----:B------:R0:W3:Y:S01]  /*5ec0*/  FRND R20, R12 ;  /* 0x0000000c00147307 */ /* 0x0000e20000201000 */
[C---:B--2---:R-:W-:Y:S01]  /*5ed0*/  FSETP.GT.AND P2, PT, R19.reuse, -127, PT ;  /* 0xc2fe00001300780b */ /* 0x044fe20003f44000 */
[----:B------:R-:W-:Y:S01]  /*5ee0*/  IMAD.U32 R15, R6, 0x10000, RZ ;  /* 0x00010000060f7824 */ /* 0x000fe200078e00ff */
[----:B------:R-:W-:Y:S01]  /*5ef0*/  FSETP.NAN.AND P3, PT, R19, R19, PT ;  /* 0x000000131300720b */ /* 0x000fe20003f68000 */
[----:B------:R-:W-:Y:S01]  /*5f00*/  FMUL R11, R48, R11 ;  /* 0x0000000b300b7220 */ /* 0x000fe20000400000 */
[----:B------:R-:W-:Y:S01]  /*5f10*/  IMAD.U32 R5, R5, 0x10000, RZ ;  /* 0x0001000005057824 */ /* 0x000fe200078e00ff */
[----:B------:R-:W-:Y:S01]  /*5f20*/  PRMT R6, R6, 0x7632, R6 ;  /* 0x0000763206067816 */ /* 0x000fe20000000006 */
[C---:B------:R-:W-:Y:S01]  /*5f30*/  FMUL R15, R48.reuse, R15 ;  /* 0x0000000f300f7220 */ /* 0x040fe20000400000 */
[----:B------:R-:W2:Y:S01]  /*5f40*/  FRND R14, R14 ;  /* 0x0000000e000e7307 */ /* 0x000ea20000201000 */
[----:B0-----:R-:W-:Y:S01]  /*5f50*/  FMUL R12, R48, R13 ;  /* 0x0000000d300c7220 */ /* 0x001fe20000400000 */
[----:B------:R-:W-:Y:S01]  /*5f60*/  IMAD.U32 R13, R8, 0x10000, RZ ;  /* 0x00010000080d7824 */ /* 0x000fe200078e00ff */
[----:B------:R-:W-:Y:S01]  /*5f70*/  FMUL R8, R48, R9 ;  /* 0x0000000930087220 */ /* 0x000fe20000400000 */
[----:B-1----:R-:W-:Y:S01]  /*5f80*/  FSETP.GT.AND P4, PT, R17, -127, PT ;  /* 0xc2fe00001100780b */ /* 0x002fe20003f84000 */
[----:B------:R-:W-:Y:S01]  /*5f90*/  IMAD.U32 R9, R10, 0x10000, RZ ;  /* 0x000100000a097824 */ /* 0x000fe200078e00ff */
[----:B------:R-:W-:Y:S01]  /*5fa0*/  FMUL R13, R48, R13 ;  /* 0x0000000d300d7220 */ /* 0x000fe20000400000 */
[----:B------:R-:W-:Y:S01]  /*5fb0*/  @!P2 FSEL R19, R19, -127, P3 ;  /* 0xc2fe00001313a808 */ /* 0x000fe20001800000 */
[----:B------:R-:W0:Y:S01]  /*5fc0*/  FRND R18, R18 ;  /* 0x0000001200127307 */ /* 0x000e220000201000 */
[----:B---3--:R-:W-:Y:S01]  /*5fd0*/  FSETP.GT.AND P0, PT, R20, -127, PT ;  /* 0xc2fe00001400780b */ /* 0x008fe20003f04000 */
[----:B------:R-:W-:Y:S01]  /*5fe0*/  FMUL R10, R48, R9 ;  /* 0x00000009300a7220 */ /* 0x000fe20000400000 */
[----:B------:R-:W-:Y:S01]  /*5ff0*/  FSETP.NAN.AND P2, PT, R17, R17, PT ;  /* 0x000000111100720b */ /* 0x000fe20003f48000 */
[----:B------:R-:W-:Y:S01]  /*6000*/  IMAD.U32 R9, R4, 0x10000, RZ ;  /* 0x0001000004097824 */ /* 0x000fe200078e00ff */
[----:B------:R-:W-:Y:S01]  /*6010*/  FMUL R4, R48, R5 ;  /* 0x0000000530047220 */ /* 0x000fe20000400000 */
[----:B------:R-:W-:-:S02]  /*6020*/  IMAD.U32 R5, R6, 0x10000, RZ ;  /* 0x0001000006057824 */ /* 0x000fc400078e00ff */
[----:B------:R-:W1:Y:S01]  /*6030*/  FRND R13, R13 ;  /* 0x0000000d000d7307 */ /* 0x000e620000201000 */
[----:B--2---:R-:W-:Y:S01]  /*6040*/  FSETP.GT.AND P3, PT, R14, -127, PT ;  /* 0xc2fe00000e00780b */ /* 0x004fe20003f64000 */
[C---:B------:R-:W-:Y:S01]  /*6050*/  FMUL R9, R48.reuse, R9 ;  /* 0x0000000930097220 */ /* 0x040fe20000400000 */
[----:B------:R-:W-:Y:S01]  /*6060*/  @!P4 FSEL R17, R17, -127, P2 ;  /* 0xc2fe00001111c808 */ /* 0x000fe20001000000 */
[----:B------:R-:W-:Y:S01]  /*6070*/  FMUL R5, R48, R5 ;  /* 0x0000000530057220 */ /* 0x000fe20000400000 */
[C---:B------:R-:W-:Y:S01]  /*6080*/  FSETP.NAN.AND P2, PT, R20.reuse, R20, PT ;  /* 0x000000141400720b */ /* 0x040fe20003f48000 */
[----:B------:R-:W-:Y:S01]  /*6090*/  IMAD.U32 R7, R7, 0x10000, RZ ;  /* 0x0001000007077824 */ /* 0x000fe200078e00ff */
[----:B------:R-:W-:Y:S01]  /*60a0*/  FSETP.GEU.AND P4, PT, R19, 127, PT ;  /* 0x42fe00001300780b */ /* 0x000fe20003f8e000 */
[----:B------:R-:W2:Y:S01]  /*60b0*/  FRND R8, R8 ;  /* 0x0000000800087307 */ /* 0x000ea20000201000 */
[----:B------:R-:W-:Y:S01]  /*60c0*/  @!P0 FSEL R20, R20, -127, P2 ;  /* 0xc2fe000014148808 */ /* 0x000fe20001000000 */
[----:B------:R-:W-:Y:S01]  /*60d0*/  FMUL R7, R48, R7 ;  /* 0x0000000730077220 */ /* 0x000fe20000400000 */
[----:B------:R-:W-:-:S02]  /*60e0*/  FSETP.NAN.AND P0, PT, R14, R14, PT ;  /* 0x0000000e0e00720b */ /* 0x000fc40003f08000 */
[----:B0-----:R-:W-:Y:S02]  /*60f0*/  FSETP.NAN.AND P6, PT, R18, R18, PT ;  /* 0x000000121200720b */ /* 0x001fe40003fc8000 */
[----:B------:R-:W-:Y:S01]  /*6100*/  @!P3 FSEL R14, R14, -127, P0 ;  /* 0xc2fe00000e0eb808 */ /* 0x000fe20000000000 */
[----:B------:R-:W0:Y:S01]  /*6110*/  FRND R16, R16 ;  /* 0x0000001000107307 */ /* 0x000e220000201000 */
[C---:B-1----:R-:W-:Y:S02]  /*6120*/  FSETP.GT.AND P5, PT, R13.reuse, -127, PT ;  /* 0xc2fe00000d00780b */ /* 0x042fe40003fa4000 */
[----:B------:R-:W-:Y:S02]  /*6130*/  FSETP.NAN.AND P0, PT, R13, R13, PT ;  /* 0x0000000d0d00720b */ /* 0x000fe40003f08000 */
[----:B--2---:R-:W-:-:S03]  /*6140*/  FSETP.GT.AND P2, PT, R8, -127, PT ;  /* 0xc2fe00000800780b */ /* 0x004fc60003f44000 */
[----:B------:R-:W1:Y:S01]  /*6150*/  F2I.S16.TRUNC.NTZ R21, R19 ;  /* 0x0000001300157305 */ /* 0x000e62000020e900 */
[----:B------:R-:W-:-:S05]  /*6160*/  FSETP.NAN.AND P3, PT, R8, R8, PT ;  /* 0x000000080800720b */ /* 0x000fca0003f68000 */
[----:B------:R-:W-:Y:S02]  /*6170*/  @!P5 FSEL R13, R13, -127, P0 ;  /* 0xc2fe00000d0dd808 */ /* 0x000fe40000000000 */
[----:B------:R-:W-:Y:S01]  /*6180*/  FSETP.GT.AND P0, PT, R18, -127, PT ;  /* 0xc2fe00001200780b */ /* 0x000fe20003f04000 */
[----:B------:R-:W2:Y:S01]  /*6190*/  FRND R10, R10 ;  /* 0x0000000a000a7307 */ /* 0x000ea20000201000 */
[----:B------:R-:W-:Y:S02]  /*61a0*/  FSETP.NAN.AND P5, PT, R19, R19, PT ;  /* 0x000000131300720b */ /* 0x000fe40003fa8000 */
[----:B------:R-:W-:Y:S02]  /*61b0*/  @!P2 FSEL R8, R8, -127, P3 ;  /* 0xc2fe00000808a808 */ /* 0x000fe40001800000 */
[----:B0-----:R-:W-:-:S03]  /*61c0*/  FSETP.GT.AND P3, PT, R16, -127, PT ;  /* 0xc2fe00001000780b */ /* 0x001fc60003f64000 */
[----:B------:R-:W0:Y:S01]  /*61d0*/  F2I.S16.TRUNC.NTZ R22, R17 ;  /* 0x0000001100167305 */ /* 0x000e22000020e900 */
[----:B------:R-:W-:Y:S02]  /*61e0*/  FSETP.GEU.AND P2, PT, R17, 127, PT ;  /* 0x42fe00001100780b */ /* 0x000fe40003f4e000 */
[----:B-1----:R-:W-:Y:S02]  /*61f0*/  LOP3.LUT R21, R21, 0xffff, RZ, 0xc0, !PT ;  /* 0x0000ffff15157812 */ /* 0x002fe400078ec0ff */
[----:B------:R-:W-:Y:S02]  /*6200*/  @!P0 FSEL R18, R18, -127, P6 ;  /* 0xc2fe000012128808 */ /* 0x000fe40003000000 */
[----:B------:R-:W-:Y:S01]  /*6210*/  @P4 SEL R21, R21, 0x7f, P5 ;  /* 0x0000007f15154807 */ /* 0x000fe20002800000 */
[----:B------:R-:W1:Y:S01]  /*6220*/  FRND R11, R11 ;  /* 0x0000000b000b7307 */ /* 0x000e620000201000 */
[----:B--2---:R-:W-:Y:S02]  /*6230*/  FSETP.GT.AND P5, PT, R10, -127, PT ;  /* 0xc2fe00000a00780b */ /* 0x004fe40003fa4000 */
[----:B------:R-:W-:-:S02]  /*6240*/  FSETP.GEU.AND P0, PT, R13, 127, PT ;  /* 0x42fe00000d00780b */ /* 0x000fc40003f0e000 */
[----:B------:R-:W-:Y:S02]  /*6250*/  FSETP.NAN.AND P6, PT, R16, R16, PT ;  /* 0x000000101000720b */ /* 0x000fe40003fc8000 */
[----:B------:R-:W-:Y:S01]  /*6260*/  FSETP.NAN.AND P4, PT, R17, R17, PT ;  /* 0x000000111100720b */ /* 0x000fe20003f88000 */
[----:B------:R-:W2:Y:S01]  /*6270*/  F2I.S16.TRUNC.NTZ R6, R13 ;  /* 0x0000000d00067305 */ /* 0x000ea2000020e900 */
[----:B0-----:R-:W-:Y:S02]  /*6280*/  LOP3.LUT R22, R22, 0xffff, RZ, 0xc0, !PT ;  /* 0x0000ffff16167812 */ /* 0x001fe400078ec0ff */
[----:B------:R-:W-:Y:S02]  /*6290*/  @!P3 FSEL R16, R16, -127, P6 ;  /* 0xc2fe00001010b808 */ /* 0x000fe40003000000 */
[----:B------:R-:W-:Y:S02]  /*62a0*/  FSETP.GEU.AND P3, PT, R8, 127, PT ;  /* 0x42fe00000800780b */ /* 0x000fe40003f6e000 */
[----:B------:R-:W-:Y:S01]  /*62b0*/  @P2 SEL R22, R22, 0x7f, P4 ;  /* 0x0000007f16162807 */ /* 0x000fe20002000000 */
[----:B------:R-:W0:Y:S01]  /*62c0*/  FRND R9, R9 ;  /* 0x0000000900097307 */ /* 0x000e220000201000 */
[----:B------:R-:W-:-:S02]  /*62d0*/  FSETP.NAN.AND P2, PT, R13, R13, PT ;  /* 0x0000000d0d00720b */ /* 0x000fc40003f48000 */
[----:B-1----:R-:W-:Y:S02]  /*62e0*/  FSETP.GT.AND P4, PT, R11, -127, PT ;  /* 0xc2fe00000b00780b */ /* 0x002fe40003f84000 */
[----:B------:R-:W-:-:S03]  /*62f0*/  FSETP.NAN.AND P6, PT, R10, R10, PT ;  /* 0x0000000a0a00720b */ /* 0x000fc60003fc8000 */
[----:B------:R-:W1:Y:S01]  /*6300*/  F2I.S16.TRUNC.NTZ R19, R8 ;  /* 0x0000000800137305 */ /* 0x000e62000020e900 */
[----:B--2---:R-:W-:Y:S02]  /*6310*/  LOP3.LUT R6, R6, 0xffff, RZ, 0xc0, !PT ;  /* 0x0000ffff06067812 */ /* 0x004fe400078ec0ff */
[----:B------:R-:W-:Y:S02]  /*6320*/  @!P5 FSEL R10, R10, -127, P6 ;  /* 0xc2fe00000a0ad808 */ /* 0x000fe40003000000 */
[----:B------:R-:W-:Y:S02]  /*6330*/  @P0 SEL R6, R6, 0x7f, P2 ;  /* 0x0000007f06060807 */ /* 0x000fe40001000000 */
[----:B------:R-:W-:Y:S01]  /*6340*/  FSETP.NAN.AND P5, PT, R8, R8, PT ;  /* 0x000000080800720b */ /* 0x000fe20003fa8000 */
[----:B------:R-:W2:Y:S01]  /*6350*/  FRND R15, R15 ;  /* 0x0000000f000f7307 */ /* 0x000ea20000201000 */
[----:B------:R-:W-:Y:S02]  /*6360*/  FSETP.GEU.AND P2, PT, R20, 127, PT ;  /* 0x42fe00001400780b */ /* 0x000fe40003f4e000 */
[----:B0-----:R-:W-:-:S02]  /*6370*/  FSETP.GT.AND P0, PT, R9, -127, PT ;  /* 0xc2fe00000900780b */ /* 0x001fc40003f04000 */
[----:B------:R-:W-:Y:S02]  /*6380*/  FSETP.NAN.AND P6, PT, R11, R11, PT ;  /* 0x0000000b0b00720b */ /* 0x000fe40003fc8000 */
[----:B------:R-:W-:Y:S01]  /*6390*/  PRMT R6, R21, 0x3340, R6 ;  /* 0x0000334015067816 */ /* 0x000fe20000000006 */
[----:B------:R-:W0:Y:S01]  /*63a0*/  F2I.S16.TRUNC.NTZ R23, R20 ;  /* 0x0000001400177305 */ /* 0x000e22000020e900 */
[----:B-1----:R-:W-:Y:S02]  /*63b0*/  LOP3.LUT R19, R19, 0xffff, RZ, 0xc0, !PT ;  /* 0x0000ffff13137812 */ /* 0x002fe400078ec0ff */
[----:B------:R-:W-:Y:S02]  /*63c0*/  @!P4 FSEL R11, R11, -127, P6 ;  /* 0xc2fe00000b0bc808 */ /* 0x000fe40003000000 */
[----:B------:R-:W-:Y:S02]  /*63d0*/  @P3 SEL R19, R19, 0x7f, P5 ;  /* 0x0000007f13133807 */ /* 0x000fe40002800000 */
[----:B------:R-:W-:Y:S01]  /*63e0*/  FSETP.NAN.AND P4, PT, R20, R20, PT ;  /* 0x000000141400720b */ /* 0x000fe20003f88000 */
[----:B------:R-:W1:Y:S01]  /*63f0*/  FRND R12, R12 ;  /* 0x0000000c000c7307 */ /* 0x000e620000201000 */
[----:B--2---:R-:W-:-:S02]  /*6400*/  FSETP.GT.AND P5, PT, R15, -127, PT ;  /* 0xc2fe00000f00780b */ /* 0x004fc40003fa4000 */
[----:B------:R-:W-:Y:S02]  /*6410*/  FSETP.GEU.AND P3, PT, R14, 127, PT ;  /* 0x42fe00000e00780b */ /* 0x000fe40003f6e000 */
[----:B------:R-:W-:Y:S02]  /*6420*/  FSETP.NAN.AND P6, PT, R9, R9, PT ;  /* 0x000000090900720b */ /* 0x000fe40003fc8000 */
[----:B------:R-:W-:Y:S01]  /*6430*/  PRMT R19, R22, 0x3340, R19 ;  /* 0x0000334016137816 */ /* 0x000fe20000000013 */
[----:B------:R-:W2:Y:S01]  /*6440*/  F2I.S16.TRUNC.NTZ R24, R14 ;  /* 0x0000000e00187305 */ /* 0x000ea2000020e900 */
[----:B0-----:R-:W-:Y:S02]  /*6450*/  LOP3.LUT R23, R23, 0xffff, RZ, 0xc0, !PT ;  /* 0x0000ffff17177812 */ /* 0x001fe400078ec0ff */
[----:B------:R-:W-:Y:S02]  /*6460*/  @!P0 FSEL R9, R9, -127, P6 ;  /* 0xc2fe000009098808 */ /* 0x000fe40003000000 */
[----:B------:R-:W-:-:S02]  /*6470*/  @P2 SEL R23, R23, 0x7f, P4 ;  /* 0x0000007f17172807 */ /* 0x000fc40002000000 */
[C---:B------:R-:W-:Y:S01]  /*6480*/  FSETP.NAN.AND P6, PT, R15.reuse, R15, PT ;  /* 0x0000000f0f00720b */ /* 0x040fe20003fc8000 */
[----:B------:R-:W0:Y:S01]  /*6490*/  FRND R4, R4 ;  /* 0x0000000400047307 */ /* 0x000e220000201000 */
[----:B-1----:R-:W-:Y:S02]  /*64a0*/  FSETP.GT.AND P2, PT, R12, -127, PT ;  /* 0xc2fe00000c00780b */ /* 0x002fe40003f44000 */
[----:B------:R-:W-:Y:S02]  /*64b0*/  FSETP.GEU.AND P0, PT, R10, 127, PT ;  /* 0x42fe00000a00780b */ /* 0x000fe40003f0e000 */
[----:B------:R-:W-:Y:S02]  /*64c0*/  FSETP.NAN.AND P4, PT, R14, R14, PT ;  /* 0x0000000e0e00720b */ /* 0x000fe40003f88000 */
[----:B------:R-:W-:Y:S01]  /*64d0*/  @!P5 FSEL R15, R15, -127, P6 ;  /* 0xc2fe00000f0fd808 */ /* 0x000fe20003000000 */
[----:B------:R-:W1:Y:S01]  /*64e0*/  F2I.S16.TRUNC.NTZ R8, R10 ;  /* 0x0000000a00087305 */ /* 0x000e62000020e900 */
[----:B--2---:R-:W-:-:S02]  /*64f0*/  LOP3.LUT R24, R24, 0xffff, RZ, 0xc0, !PT ;  /* 0x0000ffff18187812 */ /* 0x004fc400078ec0ff */
[----:B------:R-:W-:Y:S02]  /*6500*/  FSETP.GEU.AND P5, PT, R11, 127, PT ;  /* 0x42fe00000b00780b */ /* 0x000fe40003fae000 */
[----:B------:R-:W-:Y:S02]  /*6510*/  @P3 SEL R24, R24, 0x7f, P4 ;  /* 0x0000007f18183807 */ /* 0x000fe40002000000 */
[----:B------:R-:W-:Y:S01]  /*6520*/  FSETP.NAN.AND P3, PT, R10, R10, PT ;  /* 0x0000000a0a00720b */ /* 0x000fe20003f68000 */
[----:B------:R-:W2:Y:S01]  /*6530*/  FRND R5, R5 ;  /* 0x0000000500057307 */ /* 0x000ea20000201000 */
[----:B0-----:R-:W-:Y:S02]  /*6540*/  FSETP.GT.AND P6, PT, R4, -127, PT ;  /* 0xc2fe00000400780b */ /* 0x001fe40003fc4000 */
[----:B------:R-:W-:-:S04]  /*6550*/  FSETP.NAN.AND P4, PT, R12, R12, PT ;  /* 0x0000000c0c00720b */ /* 0x000fc80003f88000 */
[----:B------:R-:W-:Y:S01]  /*6560*/  @!P2 FSEL R12, R12, -127, P4 ;  /* 0xc2fe00000c0ca808 */ /* 0x000fe20002000000 */
[----:B------:R-:W0:Y:S01]  /*6570*/  F2I.S16.TRUNC.NTZ R13, R11 ;  /* 0x0000000b000d7305 */ /* 0x000e22000020e900 */
[----:B-1----:R-:W-:Y:S02]  /*6580*/  LOP3.LUT R8, R8, 0xffff, RZ, 0xc0, !PT ;  /* 0x0000ffff08087812 */ /* 0x002fe400078ec0ff */
[----:B------:R-:W-:Y:S02]  /*6590*/  FSETP.NAN.AND P4, PT, R4, R4, PT ;  /* 0x000000040400720b */ /* 0x000fe40003f88000 */
[----:B------:R-:W-:Y:S02]  /*65a0*/  @P0 SEL R8, R8, 0x7f, P3 ;  /* 0x0000007f08080807 */ /* 0x000fe40001800000 */
[----:B------:R-:W-:Y:S01]  /*65b0*/  FSETP.GEU.AND P3, PT, R9, 127, PT ;  /* 0x42fe00000900780b */ /* 0x000fe20003f6e000 */
[----:B------:R-:W1:Y:S01]  /*65c0*/  FRND R7, R7 ;  /* 0x0000000700077307 */ /* 0x000e620000201000 */
[----:B--2---:R-:W-:-:S02]  /*65d0*/  FSETP.GT.AND P0, PT, R5, -127, PT ;  /* 0xc2fe00000500780b */ /* 0x004fc40003f04000 */
[----:B------:R-:W-:Y:S02]  /*65e0*/  FSETP.NAN.AND P2, PT, R11, R11, PT ;  /* 0x0000000b0b00720b */ /* 0x000fe40003f48000 */
[----:B------:R-:W-:Y:S02]  /*65f0*/  @!P6 FSEL R4, R4, -127, P4 ;  /* 0xc2fe00000404e808 */ /* 0x000fe40002000000 */
[----:B------:R-:W-:Y:S01]  /*6600*/  FSETP.NAN.AND P6, PT, R5, R5, PT ;  /* 0x000000050500720b */ /* 0x000fe20003fc8000 */
[----:B------:R-:W2:Y:S01]  /*6610*/  F2I.S16.TRUNC.NTZ R14, R9 ;  /* 0x00000009000e7305 */ /* 0x000ea2000020e900 */
[----:B0-----:R-:W-:Y:S02]  /*6620*/  LOP3.LUT R13, R13, 0xffff, RZ, 0xc0, !PT ;  /* 0x0000ffff0d0d7812 */ /* 0x001fe400078ec0ff */
[----:B------:R-:W-:Y:S02]  /*6630*/  PRMT R8, R23, 0x3340, R8 ;  /* 0x0000334017087816 */ /* 0x000fe40000000008 */
[----:B------:R-:W-:-:S02]  /*6640*/  @P5 SEL R13, R13, 0x7f, P2 ;  /* 0x0000007f0d0d5807 */ /* 0x000fc40001000000 */
[----:B------:R-:W-:Y:S01]  /*6650*/  FSETP.NAN.AND P5, PT, R9, R9, PT ;  /* 0x000000090900720b */ /* 0x000fe20003fa8000 */
[----:B------:R-:W0:Y:S01]  /*6660*/  F2I.S16.TRUNC.NTZ R17, R18 ;  /* 0x0000001200117305 */ /* 0x000e22000020e900 */
[----:B-1----:R-:W-:Y:S02]  /*6670*/  FSETP.GT.AND P4, PT, R7, -127, PT ;  /* 0xc2fe00000700780b */ /* 0x002fe40003f84000 */
[----:B------:R-:W-:Y:S02]  /*6680*/  FSETP.GEU.AND P2, PT, R18, 127, PT ;  /* 0x42fe00001200780b */ /* 0x000fe40003f4e000 */
[----:B------:R-:W-:Y:S02]  /*6690*/  @!P0 FSEL R5, R5, -127, P6 ;  /* 0xc2fe000005058808 */ /* 0x000fe40003000000 */
[----:B------:R-:W-:Y:S01]  /*66a0*/  FSETP.NAN.AND P6, PT, R7, R7, PT ;  /* 0x000000070700720b */ /* 0x000fe20003fc8000 */
[----:B------:R-:W1:Y:S01]  /*66b0*/  F2I.S16.TRUNC.NTZ R25, R16 ;  /* 0x0000001000197305 */ /* 0x000e62000020e900 */
[----:B--2---:R-:W-:-:S02]  /*66c0*/  LOP3.LUT R14, R14, 0xffff, RZ, 0xc0, !PT ;  /* 0x0000ffff0e0e7812 */ /* 0x004fc400078ec0ff */
[----:B------:R-:W-:Y:S02]  /*66d0*/  FSETP.GEU.AND P0, PT, R4, 127, PT ;  /* 0x42fe00000400780b */ /* 0x000fe40003f0e000 */
[----:B------:R-:W-:Y:S02]  /*66e0*/  @P3 SEL R14, R14, 0x7f, P5 ;  /* 0x0000007f0e0e3807 */ /* 0x000fe40002800000 */
[----:B------:R-:W-:Y:S01]  /*66f0*/  FSETP.GEU.AND P3, PT, R16, 127, PT ;  /* 0x42fe00001000780b */ /* 0x000fe20003f6e000 */
[----:B------:R-:W2:Y:S01]  /*6700*/  F2I.S16.TRUNC.NTZ R9, R4 ;  /* 0x0000000400097305 */ /* 0x000ea2000020e900 */
[----:B------:R-:W-:Y:S02]  /*6710*/  @!P4 FSEL R7, R7, -127, P6 ;  /* 0xc2fe00000707c808 */ /* 0x000fe40003000000 */
[----:B------:R-:W-:Y:S02]  /*6720*/  FSETP.NAN.AND P5, PT, R18, R18, PT ;  /* 0x000000121200720b */ /* 0x000fe40003fa8000 */
[----:B0-----:R-:W-:-:S02]  /*6730*/  LOP3.LUT R17, R17, 0xffff, RZ, 0xc0, !PT ;  /* 0x0000ffff11117812 */ /* 0x001fc400078ec0ff */
[----:B------:R-:W-:Y:S01]  /*6740*/  FSETP.NAN.AND P6, PT, R4, R4, PT ;  /* 0x000000040400720b */ /* 0x000fe20003fc8000 */
[----:B------:R-:W0:Y:S01]  /*6750*/  F2I.S16.TRUNC.NTZ R20, R15 ;  /* 0x0000000f00147305 */ /* 0x000e22000020e900 */
[----:B------:R-:W-:Y:S02]  /*6760*/  @P2 SEL R17, R17, 0x7f, P5 ;  /* 0x0000007f11112807 */ /* 0x000fe40002800000 */
[----:B------:R-:W-:Y:S02]  /*6770*/  FSETP.NAN.AND P5, PT, R16, R16, PT ;  /* 0x000000101000720b */ /* 0x000fe40003fa8000 */
[----:B------:R-:W-:Y:S02]  /*6780*/  FSETP.GEU.AND P2, PT, R15, 127, PT ;  /* 0x42fe00000f00780b */ /* 0x000fe40003f4e000 */
[----:B-1----:R-:W-:Y:S01]  /*6790*/  LOP3.LUT R10, R25, 0xffff, RZ, 0xc0, !PT ;  /* 0x0000ffff190a7812 */ /* 0x002fe200078ec0ff */
[----:B------:R-:W1:Y:S01]  /*67a0*/  F2I.S16.TRUNC.NTZ R21, R12 ;  /* 0x0000000c00157305 */ /* 0x000e62000020e900 */
[----:B--2---:R-:W-:-:S02]  /*67b0*/  LOP3.LUT R9, R9, 0xffff, RZ, 0xc0, !PT ;  /* 0x0000ffff09097812 */ /* 0x004fc400078ec0ff */
[----:B------:R-:W-:Y:S02]  /*67c0*/  @P3 SEL R10, R10, 0x7f, P5 ;  /* 0x0000007f0a0a3807 */ /* 0x000fe40002800000 */
[----:B------:R-:W-:Y:S02]  /*67d0*/  @P0 SEL R9, R9, 0x7f, P6 ;  /* 0x0000007f09090807 */ /* 0x000fe40003000000 */
[----:B------:R-:W-:Y:S01]  /*67e0*/  FSETP.GEU.AND P3, PT, R12, 127, PT ;  /* 0x42fe00000c00780b */ /* 0x000fe20003f6e000 */
[----:B------:R-:W2:Y:S01]  /*67f0*/  F2I.S16.TRUNC.NTZ R4, R7 ;  /* 0x0000000700047305 */ /* 0x000ea2000020e900 */
[----:B------:R-:W-:Y:S02]  /*6800*/  FSETP.GEU.AND P0, PT, R7, 127, PT ;  /* 0x42fe00000700780b */ /* 0x000fe40003f0e000 */
[----:B------:R-:W-:Y:S02]  /*6810*/  FSETP.NAN.AND P4, PT, R15, R15, PT ;  /* 0x0000000f0f00720b */ /* 0x000fe40003f88000 */
[----:B0-----:R-:W-:-:S02]  /*6820*/  LOP3.LUT R20, R20, 0xffff, RZ, 0xc0, !PT ;  /* 0x0000ffff14147812 */ /* 0x001fc400078ec0ff */
[----:B------:R-:W-:Y:S01]  /*6830*/  FSETP.NAN.AND P6, PT, R12, R12, PT ;  /* 0x0000000c0c00720b */ /* 0x000fe20003fc8000 */
[----:B------:R0:W3:Y:S01]  /*6840*/  F2I.S16.TRUNC.NTZ R11, R5 ;  /* 0x00000005000b7305 */ /* 0x0000e2000020e900 */
[----:B------:R-:W-:Y:S02]  /*6850*/  @P2 SEL R20, R20, 0x7f, P4 ;  /* 0x0000007f14142807 */ /* 0x000fe40002000000 */
[----:B------:R-:W-:Y:S02]  /*6860*/  FSETP.NAN.AND P4, PT, R7, R7, PT ;  /* 0x000000070700720b */ /* 0x000fe40003f88000 */
[----:B-1----:R-:W-:Y:S02]  /*6870*/  LOP3.LUT R21, R21, 0xffff, RZ, 0xc0, !PT ;  /* 0x0000ffff15157812 */ /* 0x002fe400078ec0ff */
[----:B------:R-:W-:Y:S02]  /*6880*/  FSETP.GEU.AND P5, PT, R5, 127, PT ;  /* 0x42fe00000500780b */ /* 0x000fe40003fae000 */
[----:B--2---:R-:W-:-:S02]  /*6890*/  LOP3.LUT R4, R4, 0xffff, RZ, 0xc0, !PT ;  /* 0x0000ffff04047812 */ /* 0x004fc400078ec0ff */
[----:B------:R-:W-:Y:S02]  /*68a0*/  @P3 SEL R21, R21, 0x7f, P6 ;  /* 0x0000007f15153807 */ /* 0x000fe40003000000 */
[----:B------:R-:W-:Y:S02]  /*68b0*/  @P0 SEL R4, R4, 0x7f, P4 ;  /* 0x0000007f04040807 */ /* 0x000fe40002000000 */
[----:B------:R-:W-:Y:S02]  /*68c0*/  PRMT R9, R10, 0x3340, R9 ;  /* 0x000033400a097816 */ /* 0x000fe40000000009 */
[----:B------:R-:W-:Y:S02]  /*68d0*/  PRMT R21, R21, 0x3340, R4 ;  /* 0x0000334015157816 */ /* 0x000fe40000000004 */
[----:B------:R-:W-:Y:S02]  /*68e0*/  SHF.R.S32.HI R10, RZ, 0x1f, R26 ;  /* 0x0000001fff0a7819 */ /* 0x000fe4000001141a */
[----:B------:R-:W-:-:S02]  /*68f0*/  IADD3 R4, P0, R26, c[0x0][0x1b0], RZ ;  /* 0x00006c001a047a10 */ /* 0x000fc40007f1e0ff */
[----:B------:R-:W-:Y:S02]  /*6900*/  FSETP.NAN.AND P2, PT, R5, R5, PT ;  /* 0x000000050500720b */ /* 0x000fe40003f48000 */
[----:B0-----:R-:W-:Y:S02]  /*6910*/  IADD3.X R5, R10, c[0x0][0x1b4], RZ, P0, !PT ;  /* 0x00006d000a057a10 */ /* 0x001fe400007fe4ff */
[----:B------:R-:W-:Y:S02]  /*6920*/  IADD3 R3, P0, R3, 0x400, RZ ;  /* 0x0000040003037810 */ /* 0x000fe40007f1e0ff */
[----:B---3--:R-:W-:Y:S02]  /*6930*/  LOP3.LUT R11, R11, 0xffff, RZ, 0xc0, !PT ;  /* 0x0000ffff0b0b7812 */ /* 0x008fe400078ec0ff */
[----:B------:R-:W-:Y:S01]  /*6940*/  PRMT R13, R24, 0x3340, R13 ;  /* 0x00003340180d7816 */ /* 0x000fe2000000000d */
[----:B------:R-:W-:Y:S01]  /*6950*/  IMAD.X R0, RZ, RZ, R0, P0 ;  /* 0x000000ffff007224 */ /* 0x000fe200000e0600 */
[----:B------:R-:W-:-:S02]  /*6960*/  ISETP.GE.U32.AND P0, PT, R3, 0x800, PT ;  /* 0x000008000300780c */ /* 0x000fc40003f06070 */
[----:B------:R-:W-:Y:S02]  /*6970*/  @P5 SEL R11, R11, 0x7f, P2 ;  /* 0x0000007f0b0b5807 */ /* 0x000fe40001000000 */
[----:B------:R-:W-:Y:S02]  /*6980*/  ISETP.GE.U32.AND.EX P0, PT, R0, RZ, PT, P0 ;  /* 0x000000ff0000720c */ /* 0x000fe40003f06100 */
[----:B------:R-:W-:Y:S02]  /*6990*/  PRMT R14, R17, 0x3340, R14 ;  /* 0x00003340110e7816 */ /* 0x000fe4000000000e */
[----:B------:R-:W-:Y:S02]  /*69a0*/  PRMT R20, R20, 0x3340, R11 ;  /* 0x0000334014147816 */ /* 0x000fe4000000000b */
[----:B------:R-:W-:Y:S02]  /*69b0*/  PRMT R12, R6, 0x5410, R19 ;  /* 0x00005410060c7816 */ /* 0x000fe40000000013 */
[----:B------:R-:W-:-:S02]  /*69c0*/  PRMT R13, R8, 0x5410, R13 ;  /* 0x00005410080d7816 */ /* 0x000fc4000000000d */
[C---:B------:R-:W-:Y:S02]  /*69d0*/  IADD3 R6, P2, R26.reuse, c[0x0][0x1b8], RZ ;  /* 0x00006e001a067a10 */ /* 0x040fe40007f5e0ff */
[----:B------:R-:W-:Y:S02]  /*69e0*/  IADD3 R8, P3, R26, c[0x0][0x1c0], RZ ;  /* 0x000070001a087a10 */ /* 0x000fe40007f7e0ff */
[----:B------:R-:W-:Y:S02]  /*69f0*/  PRMT R14, R14, 0x5410, R9 ;  /* 0x000054100e0e7816 */ /* 0x000fe40000000009 */
[----:B------:R-:W-:Y:S02]  /*6a00*/  PRMT R15, R20, 0x5410, R21 ;  /* 0x00005410140f7816 */ /* 0x000fe40000000015 */
[C---:B------:R-:W-:Y:S02]  /*6a10*/  IADD3.X R7, R10.reuse, c[0x0][0x1bc], RZ, P2, !PT ;  /* 0x00006f000a077a10 */ /* 0x040fe400017fe4ff */
[----:B------:R-:W-:Y:S01]  /*6a20*/  IADD3.X R9, R10, c[0x0][0x1c4], RZ, P3, !PT ;  /* 0x000071000a097a10 */ /* 0x000fe20001ffe4ff */
[----:B------:R0:W-:Y:S04]  /*6a30*/  @!P1 STG.E.128 [R4.64], R12 ;  /* 0x0000000c04009986 */ /* 0x0001e8000c101d04 */
[----:B------:R0:W-:Y:S04]  /*6a40*/  @!P1 STG.E.128 [R6.64], R12 ;  /* 0x0000000c06009986 */ /* 0x0001e8000c101d04 */
[----:B------:R0:W-:Y:S01]  /*6a50*/  @!P1 STG.E.128 [R8.64], R12 ;  /* 0x0000000c08009986 */ /* 0x0001e2000c101d04 */
[----:B------:R-:W-:Y:S05]  /*6a60*/  @!P0 BRA `(.L_x_5) ;  /* 0xfffff21000008947 */ /* 0x000fea000383ffff */
[----:B------:R-:W-:Y:S05]  /*6a70*/  EXIT ;  /* 0x000000000000794d */ /* 0x000fea0003800000 */
.L_x_6:
[----:B------:R-:W-:-:S00]  /*6a80*/  BRA `(.L_x_6) ;  /* 0xfffffff000007947 */ /* 0x000fc0000383ffff */
[----:B------:R-:W-:-:S00]  /*6a90*/  NOP ;  /* 0x0000000000007918 */ /* 0x000fc00000000000 */
        /* <DEDUP_REMOVED lines=14> */
.L_x_7:


//--------------------- .nv.global.init           --------------------------
	.section	.nv.global.init,"aw",@progbits
.nv.global.init:
	.type		_$_str,@object
	.size		_$_str,(.L_0 - _$_str)
_$_str:
        /*0000*/ 	.byte	0x5f, 0x5f, 0x43, 0x55, 0x44, 0x41, 0x5f, 0x46, 0x54, 0x5a, 0x00
.L_0:


//--------------------- .nv.shared.triton_red_fused__to_copy_add_amax_amin_clamp_mul_native_layer_norm_reciprocal_1 --------------------------
	.section	.nv.shared.triton_red_fused__to_copy_add_amax_amin_clamp_mul_native_layer_norm_reciprocal_1,"aw",@nobits
	.sectionflags	@""
	.align	16
